//
// Generated by NVIDIA NVVM Compiler
//
// Compiler Build ID: CL-36424714
// Cuda compilation tools, release 13.0, V13.0.88
// Based on NVVM 20.0.0
//

.version 9.0
.target sm_100
.address_size 64

	// .globl	_Z9computeLUPfS_S_i

.visible .entry _Z9computeLUPfS_S_i(
	.param .u64 .ptr .align 1 _Z9computeLUPfS_S_i_param_0,
	.param .u64 .ptr .align 1 _Z9computeLUPfS_S_i_param_1,
	.param .u64 .ptr .align 1 _Z9computeLUPfS_S_i_param_2,
	.param .u32 _Z9computeLUPfS_S_i_param_3
)
{
	.reg .pred 	%p<23>;
	.reg .b16 	%rs<13>;
	.reg .b32 	%r<115>;
	.reg .b32 	%f<143>;
	.reg .b64 	%rd<111>;

	ld.param.u64 	%rd6, [_Z9computeLUPfS_S_i_param_0];
	ld.param.u64 	%rd7, [_Z9computeLUPfS_S_i_param_1];
	ld.param.u64 	%rd8, [_Z9computeLUPfS_S_i_param_2];
	ld.param.u32 	%r50, [_Z9computeLUPfS_S_i_param_3];
	cvta.to.global.u64 	%rd1, %rd7;
	cvta.to.global.u64 	%rd2, %rd8;
	cvta.to.global.u64 	%rd3, %rd6;
	mov.u32 	%r1, %tid.x;
	setp.lt.s32 	%p1, %r50, 1;
	@%p1 bra 	$L__BB0_30;
	mul.lo.s32 	%r2, %r50, %r1;
	shl.b32 	%r3, %r50, 3;
	shl.b32 	%r52, %r50, 1;
	add.s32 	%r4, %r1, %r52;
	mad.lo.s32 	%r5, %r50, 3, %r1;
	shl.b32 	%r53, %r50, 2;
	add.s32 	%r6, %r1, %r53;
	mad.lo.s32 	%r7, %r50, 5, %r1;
	mad.lo.s32 	%r8, %r50, 6, %r1;
	mov.b32 	%r97, 0;
	mov.b16 	%rs11, 0;
	cvt.u64.u32 	%rd98, %r2;
	mov.u16 	%rs12, %rs11;
$L__BB0_2:
	cvt.u32.u16 	%r54, %rs12;
	and.b32  	%r10, %r54, 7;
	setp.lt.u32 	%p2, %r1, %r97;
	@%p2 bra 	$L__BB0_15;
	mul.lo.s32 	%r11, %r97, %r50;
	add.s32 	%r55, %r11, %r1;
	mul.wide.u32 	%rd9, %r55, 4;
	add.s64 	%rd10, %rd3, %rd9;
	ld.global.f32 	%f135, [%rd10];
	add.s64 	%rd4, %rd2, %rd9;
	st.global.f32 	[%rd4], %f135;
	setp.eq.s32 	%p3, %r97, 0;
	@%p3 bra 	$L__BB0_15;
	setp.lt.u32 	%p4, %r97, 8;
	mov.b32 	%r109, 0;
	@%p4 bra 	$L__BB0_7;
	mad.lo.s32 	%r100, %r50, 7, %r1;
	add.s32 	%r106, %r1, %r50;
	and.b32  	%r57, %r97, 2147483640;
	neg.s32 	%r107, %r57;
	mov.u32 	%r98, %r11;
	mov.u32 	%r99, %r1;
	mov.u32 	%r101, %r8;
	mov.u32 	%r102, %r7;
	mov.u32 	%r103, %r6;
	mov.u32 	%r104, %r5;
	mov.u32 	%r105, %r4;
$L__BB0_6:
	.pragma "nounroll";
	and.b32  	%r109, %r97, 2147483640;
	mul.wide.u32 	%rd11, %r98, 4;
	add.s64 	%rd12, %rd1, %rd11;
	ld.global.f32 	%f19, [%rd12];
	mul.wide.u32 	%rd13, %r99, 4;
	add.s64 	%rd14, %rd2, %rd13;
	ld.global.f32 	%f20, [%rd14];
	mul.f32 	%f21, %f19, %f20;
	sub.f32 	%f22, %f135, %f21;
	st.global.f32 	[%rd4], %f22;
	ld.global.f32 	%f23, [%rd12+4];
	mul.wide.u32 	%rd15, %r106, 4;
	add.s64 	%rd16, %rd2, %rd15;
	ld.global.f32 	%f24, [%rd16];
	mul.f32 	%f25, %f23, %f24;
	sub.f32 	%f26, %f22, %f25;
	st.global.f32 	[%rd4], %f26;
	ld.global.f32 	%f27, [%rd12+8];
	mul.wide.u32 	%rd17, %r105, 4;
	add.s64 	%rd18, %rd2, %rd17;
	ld.global.f32 	%f28, [%rd18];
	mul.f32 	%f29, %f27, %f28;
	sub.f32 	%f30, %f26, %f29;
	st.global.f32 	[%rd4], %f30;
	ld.global.f32 	%f31, [%rd12+12];
	mul.wide.u32 	%rd19, %r104, 4;
	add.s64 	%rd20, %rd2, %rd19;
	ld.global.f32 	%f32, [%rd20];
	mul.f32 	%f33, %f31, %f32;
	sub.f32 	%f34, %f30, %f33;
	st.global.f32 	[%rd4], %f34;
	ld.global.f32 	%f35, [%rd12+16];
	mul.wide.u32 	%rd21, %r103, 4;
	add.s64 	%rd22, %rd2, %rd21;
	ld.global.f32 	%f36, [%rd22];
	mul.f32 	%f37, %f35, %f36;
	sub.f32 	%f38, %f34, %f37;
	st.global.f32 	[%rd4], %f38;
	ld.global.f32 	%f39, [%rd12+20];
	mul.wide.u32 	%rd23, %r102, 4;
	add.s64 	%rd24, %rd2, %rd23;
	ld.global.f32 	%f40, [%rd24];
	mul.f32 	%f41, %f39, %f40;
	sub.f32 	%f42, %f38, %f41;
	st.global.f32 	[%rd4], %f42;
	ld.global.f32 	%f43, [%rd12+24];
	mul.wide.u32 	%rd25, %r101, 4;
	add.s64 	%rd26, %rd2, %rd25;
	ld.global.f32 	%f44, [%rd26];
	mul.f32 	%f45, %f43, %f44;
	sub.f32 	%f46, %f42, %f45;
	st.global.f32 	[%rd4], %f46;
	ld.global.f32 	%f47, [%rd12+28];
	mul.wide.u32 	%rd27, %r100, 4;
	add.s64 	%rd28, %rd2, %rd27;
	ld.global.f32 	%f48, [%rd28];
	mul.f32 	%f49, %f47, %f48;
	sub.f32 	%f135, %f46, %f49;
	st.global.f32 	[%rd4], %f135;
	add.s32 	%r107, %r107, 8;
	add.s32 	%r106, %r106, %r3;
	add.s32 	%r105, %r105, %r3;
	add.s32 	%r104, %r104, %r3;
	add.s32 	%r103, %r103, %r3;
	add.s32 	%r102, %r102, %r3;
	add.s32 	%r101, %r101, %r3;
	add.s32 	%r100, %r100, %r3;
	add.s32 	%r99, %r99, %r3;
	add.s32 	%r98, %r98, 8;
	setp.ne.s32 	%p5, %r107, 0;
	@%p5 bra 	$L__BB0_6;
$L__BB0_7:
	and.b32  	%r58, %r97, 7;
	setp.eq.s32 	%p6, %r58, 0;
	@%p6 bra 	$L__BB0_15;
	add.s32 	%r59, %r10, -1;
	setp.lt.u32 	%p7, %r59, 3;
	@%p7 bra 	$L__BB0_10;
	add.s32 	%r60, %r109, %r11;
	mul.wide.u32 	%rd29, %r60, 4;
	add.s64 	%rd30, %rd1, %rd29;
	ld.global.f32 	%f50, [%rd30];
	mad.lo.s32 	%r61, %r109, %r50, %r1;
	mul.wide.u32 	%rd31, %r61, 4;
	add.s64 	%rd32, %rd2, %rd31;
	ld.global.f32 	%f51, [%rd32];
	mul.f32 	%f52, %f50, %f51;
	sub.f32 	%f53, %f135, %f52;
	st.global.f32 	[%rd4], %f53;
	cvt.u64.u32 	%rd33, %r11;
	cvt.u64.u32 	%rd34, %r109;
	add.s64 	%rd35, %rd34, %rd33;
	shl.b64 	%rd36, %rd35, 2;
	add.s64 	%rd37, %rd1, %rd36;
	ld.global.f32 	%f54, [%rd37+4];
	add.s32 	%r62, %r61, %r50;
	mul.wide.u32 	%rd38, %r62, 4;
	add.s64 	%rd39, %rd2, %rd38;
	ld.global.f32 	%f55, [%rd39];
	mul.f32 	%f56, %f54, %f55;
	sub.f32 	%f57, %f53, %f56;
	st.global.f32 	[%rd4], %f57;
	ld.global.f32 	%f58, [%rd37+8];
	add.s32 	%r63, %r62, %r50;
	mul.wide.u32 	%rd40, %r63, 4;
	add.s64 	%rd41, %rd2, %rd40;
	ld.global.f32 	%f59, [%rd41];
	mul.f32 	%f60, %f58, %f59;
	sub.f32 	%f61, %f57, %f60;
	st.global.f32 	[%rd4], %f61;
	ld.global.f32 	%f62, [%rd37+12];
	add.s32 	%r64, %r63, %r50;
	mul.wide.u32 	%rd42, %r64, 4;
	add.s64 	%rd43, %rd2, %rd42;
	ld.global.f32 	%f63, [%rd43];
	mul.f32 	%f64, %f62, %f63;
	sub.f32 	%f135, %f61, %f64;
	st.global.f32 	[%rd4], %f135;
	add.s32 	%r109, %r109, 4;
$L__BB0_10:
	and.b32  	%r65, %r10, 3;
	setp.eq.s32 	%p8, %r65, 0;
	@%p8 bra 	$L__BB0_15;
	and.b16  	%rs7, %rs11, 3;
	setp.eq.s16 	%p9, %rs7, 1;
	@%p9 bra 	$L__BB0_13;
	add.s32 	%r66, %r109, %r11;
	mul.wide.u32 	%rd44, %r66, 4;
	add.s64 	%rd45, %rd1, %rd44;
	ld.global.f32 	%f65, [%rd45];
	mad.lo.s32 	%r67, %r109, %r50, %r1;
	mul.wide.u32 	%rd46, %r67, 4;
	add.s64 	%rd47, %rd2, %rd46;
	ld.global.f32 	%f66, [%rd47];
	mul.f32 	%f67, %f65, %f66;
	sub.f32 	%f68, %f135, %f67;
	st.global.f32 	[%rd4], %f68;
	cvt.u64.u32 	%rd48, %r11;
	cvt.u64.u32 	%rd49, %r109;
	add.s64 	%rd50, %rd49, %rd48;
	shl.b64 	%rd51, %rd50, 2;
	add.s64 	%rd52, %rd1, %rd51;
	ld.global.f32 	%f69, [%rd52+4];
	add.s32 	%r68, %r67, %r50;
	mul.wide.u32 	%rd53, %r68, 4;
	add.s64 	%rd54, %rd2, %rd53;
	ld.global.f32 	%f70, [%rd54];
	mul.f32 	%f71, %f69, %f70;
	sub.f32 	%f135, %f68, %f71;
	st.global.f32 	[%rd4], %f135;
	add.s32 	%r109, %r109, 2;
$L__BB0_13:
	and.b16  	%rs8, %rs11, 1;
	setp.eq.b16 	%p10, %rs8, 1;
	not.pred 	%p11, %p10;
	@%p11 bra 	$L__BB0_15;
	add.s32 	%r69, %r109, %r11;
	mul.wide.u32 	%rd55, %r69, 4;
	add.s64 	%rd56, %rd1, %rd55;
	ld.global.f32 	%f72, [%rd56];
	mad.lo.s32 	%r70, %r109, %r50, %r1;
	mul.wide.u32 	%rd57, %r70, 4;
	add.s64 	%rd58, %rd2, %rd57;
	ld.global.f32 	%f73, [%rd58];
	mul.f32 	%f74, %f72, %f73;
	sub.f32 	%f75, %f135, %f74;
	st.global.f32 	[%rd4], %f75;
$L__BB0_15:
	bar.sync 	0;
	setp.le.u32 	%p12, %r1, %r97;
	@%p12 bra 	$L__BB0_29;
	add.s32 	%r71, %r97, %r2;
	mul.wide.u32 	%rd59, %r71, 4;
	add.s64 	%rd60, %rd3, %rd59;
	ld.global.f32 	%f142, [%rd60];
	add.s64 	%rd5, %rd1, %rd59;
	st.global.f32 	[%rd5], %f142;
	setp.eq.s32 	%p13, %r97, 0;
	@%p13 bra 	$L__BB0_28;
	setp.lt.u32 	%p14, %r97, 8;
	mov.b32 	%r113, 0;
	@%p14 bra 	$L__BB0_20;
	and.b32  	%r113, %r97, 2147483640;
	mov.b32 	%r111, 0;
$L__BB0_19:
	.pragma "nounroll";
	add.s32 	%r74, %r111, %r2;
	mul.wide.u32 	%rd61, %r74, 4;
	add.s64 	%rd62, %rd1, %rd61;
	ld.global.f32 	%f76, [%rd62];
	mad.lo.s32 	%r75, %r111, %r50, %r97;
	mul.wide.u32 	%rd63, %r75, 4;
	add.s64 	%rd64, %rd2, %rd63;
	ld.global.f32 	%f77, [%rd64];
	mul.f32 	%f78, %f76, %f77;
	sub.f32 	%f79, %f142, %f78;
	st.global.f32 	[%rd5], %f79;
	ld.global.f32 	%f80, [%rd62+4];
	add.s32 	%r76, %r75, %r50;
	mul.wide.u32 	%rd65, %r76, 4;
	add.s64 	%rd66, %rd2, %rd65;
	ld.global.f32 	%f81, [%rd66];
	mul.f32 	%f82, %f80, %f81;
	sub.f32 	%f83, %f79, %f82;
	st.global.f32 	[%rd5], %f83;
	ld.global.f32 	%f84, [%rd62+8];
	add.s32 	%r77, %r76, %r50;
	mul.wide.u32 	%rd67, %r77, 4;
	add.s64 	%rd68, %rd2, %rd67;
	ld.global.f32 	%f85, [%rd68];
	mul.f32 	%f86, %f84, %f85;
	sub.f32 	%f87, %f83, %f86;
	st.global.f32 	[%rd5], %f87;
	ld.global.f32 	%f88, [%rd62+12];
	add.s32 	%r78, %r77, %r50;
	mul.wide.u32 	%rd69, %r78, 4;
	add.s64 	%rd70, %rd2, %rd69;
	ld.global.f32 	%f89, [%rd70];
	mul.f32 	%f90, %f88, %f89;
	sub.f32 	%f91, %f87, %f90;
	st.global.f32 	[%rd5], %f91;
	ld.global.f32 	%f92, [%rd62+16];
	add.s32 	%r79, %r78, %r50;
	mul.wide.u32 	%rd71, %r79, 4;
	add.s64 	%rd72, %rd2, %rd71;
	ld.global.f32 	%f93, [%rd72];
	mul.f32 	%f94, %f92, %f93;
	sub.f32 	%f95, %f91, %f94;
	st.global.f32 	[%rd5], %f95;
	ld.global.f32 	%f96, [%rd62+20];
	add.s32 	%r80, %r79, %r50;
	mul.wide.u32 	%rd73, %r80, 4;
	add.s64 	%rd74, %rd2, %rd73;
	ld.global.f32 	%f97, [%rd74];
	mul.f32 	%f98, %f96, %f97;
	sub.f32 	%f99, %f95, %f98;
	st.global.f32 	[%rd5], %f99;
	ld.global.f32 	%f100, [%rd62+24];
	add.s32 	%r81, %r80, %r50;
	mul.wide.u32 	%rd75, %r81, 4;
	add.s64 	%rd76, %rd2, %rd75;
	ld.global.f32 	%f101, [%rd76];
	mul.f32 	%f102, %f100, %f101;
	sub.f32 	%f103, %f99, %f102;
	st.global.f32 	[%rd5], %f103;
	ld.global.f32 	%f104, [%rd62+28];
	add.s32 	%r82, %r81, %r50;
	mul.wide.u32 	%rd77, %r82, 4;
	add.s64 	%rd78, %rd2, %rd77;
	ld.global.f32 	%f105, [%rd78];
	mul.f32 	%f106, %f104, %f105;
	sub.f32 	%f142, %f103, %f106;
	st.global.f32 	[%rd5], %f142;
	add.s32 	%r111, %r111, 8;
	setp.ne.s32 	%p15, %r111, %r113;
	@%p15 bra 	$L__BB0_19;
$L__BB0_20:
	and.b32  	%r83, %r97, 7;
	setp.eq.s32 	%p16, %r83, 0;
	@%p16 bra 	$L__BB0_28;
	add.s32 	%r84, %r10, -1;
	setp.lt.u32 	%p17, %r84, 3;
	@%p17 bra 	$L__BB0_23;
	add.s32 	%r85, %r113, %r2;
	mul.wide.u32 	%rd79, %r85, 4;
	add.s64 	%rd80, %rd1, %rd79;
	ld.global.f32 	%f107, [%rd80];
	mad.lo.s32 	%r86, %r113, %r50, %r97;
	mul.wide.u32 	%rd81, %r86, 4;
	add.s64 	%rd82, %rd2, %rd81;
	ld.global.f32 	%f108, [%rd82];
	mul.f32 	%f109, %f107, %f108;
	sub.f32 	%f110, %f142, %f109;
	st.global.f32 	[%rd5], %f110;
	cvt.u64.u32 	%rd83, %r2;
	cvt.u64.u32 	%rd84, %r113;
	add.s64 	%rd85, %rd84, %rd83;
	shl.b64 	%rd86, %rd85, 2;
	add.s64 	%rd87, %rd1, %rd86;
	ld.global.f32 	%f111, [%rd87+4];
	add.s32 	%r87, %r86, %r50;
	mul.wide.u32 	%rd88, %r87, 4;
	add.s64 	%rd89, %rd2, %rd88;
	ld.global.f32 	%f112, [%rd89];
	mul.f32 	%f113, %f111, %f112;
	sub.f32 	%f114, %f110, %f113;
	st.global.f32 	[%rd5], %f114;
	ld.global.f32 	%f115, [%rd87+8];
	add.s32 	%r88, %r87, %r50;
	mul.wide.u32 	%rd90, %r88, 4;
	add.s64 	%rd91, %rd2, %rd90;
	ld.global.f32 	%f116, [%rd91];
	mul.f32 	%f117, %f115, %f116;
	sub.f32 	%f118, %f114, %f117;
	st.global.f32 	[%rd5], %f118;
	ld.global.f32 	%f119, [%rd87+12];
	add.s32 	%r89, %r88, %r50;
	mul.wide.u32 	%rd92, %r89, 4;
	add.s64 	%rd93, %rd2, %rd92;
	ld.global.f32 	%f120, [%rd93];
	mul.f32 	%f121, %f119, %f120;
	sub.f32 	%f142, %f118, %f121;
	st.global.f32 	[%rd5], %f142;
	add.s32 	%r113, %r113, 4;
$L__BB0_23:
	and.b32  	%r90, %r10, 3;
	setp.eq.s32 	%p18, %r90, 0;
	@%p18 bra 	$L__BB0_28;
	and.b16  	%rs9, %rs11, 3;
	setp.eq.s16 	%p19, %rs9, 1;
	@%p19 bra 	$L__BB0_26;
	add.s32 	%r91, %r113, %r2;
	mul.wide.u32 	%rd94, %r91, 4;
	add.s64 	%rd95, %rd1, %rd94;
	ld.global.f32 	%f122, [%rd95];
	mad.lo.s32 	%r92, %r113, %r50, %r97;
	mul.wide.u32 	%rd96, %r92, 4;
	add.s64 	%rd97, %rd2, %rd96;
	ld.global.f32 	%f123, [%rd97];
	mul.f32 	%f124, %f122, %f123;
	sub.f32 	%f125, %f142, %f124;
	st.global.f32 	[%rd5], %f125;
	cvt.u64.u32 	%rd99, %r113;
	add.s64 	%rd100, %rd99, %rd98;
	shl.b64 	%rd101, %rd100, 2;
	add.s64 	%rd102, %rd1, %rd101;
	ld.global.f32 	%f126, [%rd102+4];
	add.s32 	%r93, %r92, %r50;
	mul.wide.u32 	%rd103, %r93, 4;
	add.s64 	%rd104, %rd2, %rd103;
	ld.global.f32 	%f127, [%rd104];
	mul.f32 	%f128, %f126, %f127;
	sub.f32 	%f142, %f125, %f128;
	st.global.f32 	[%rd5], %f142;
	add.s32 	%r113, %r113, 2;
$L__BB0_26:
	and.b16  	%rs10, %rs11, 1;
	setp.eq.b16 	%p20, %rs10, 1;
	not.pred 	%p21, %p20;
	@%p21 bra 	$L__BB0_28;
	add.s32 	%r94, %r113, %r2;
	mul.wide.u32 	%rd105, %r94, 4;
	add.s64 	%rd106, %rd1, %rd105;
	ld.global.f32 	%f129, [%rd106];
	mad.lo.s32 	%r95, %r113, %r50, %r97;
	mul.wide.u32 	%rd107, %r95, 4;
	add.s64 	%rd108, %rd2, %rd107;
	ld.global.f32 	%f130, [%rd108];
	mul.f32 	%f131, %f129, %f130;
	sub.f32 	%f142, %f142, %f131;
	st.global.f32 	[%rd5], %f142;
$L__BB0_28:
	mad.lo.s32 	%r96, %r97, %r50, %r97;
	mul.wide.u32 	%rd109, %r96, 4;
	add.s64 	%rd110, %rd2, %rd109;
	ld.global.f32 	%f132, [%rd110];
	div.rn.f32 	%f133, %f142, %f132;
	st.global.f32 	[%rd5], %f133;
$L__BB0_29:
	bar.sync 	0;
	add.s32 	%r97, %r97, 1;
	setp.ne.s32 	%p22, %r97, %r50;
	add.s16 	%rs12, %rs12, 1;
	add.s16 	%rs11, %rs11, 1;
	@%p22 bra 	$L__BB0_2;
$L__BB0_30:
	ret;

}


// ===== COMPILED SASS (sm_100) =====

	.target	sm_100

	.elftype	@"ET_EXEC"


//--------------------- .note.nv.tkinfo           --------------------------
	.section	.note.nv.tkinfo,"",@"SHT_NOTE"
	.sectionflags	@"SHF_NOTE_NV_TKINFO"
	.tkinfo
        /*0018*/ 	.word	0x00000002
        /*0030*/ 	.string	""
        /*0030*/ 	.string	"ptxas"
        /*0030*/ 	.string	"Cuda compilation tools, release 13.0, V13.0.88"
        /*0030*/ 	.string	"Build cuda_13.0.r13.0/compiler.36424714_0"
        /*0030*/ 	.string	"-arch sm_100 -m 64 "



//--------------------- .note.nv.cuinfo           --------------------------
	.section	.note.nv.cuinfo,"",@"SHT_NOTE"
	.sectionflags	@"SHF_NOTE_NV_CUINFO"
        /*0018*/ 	.short	0x0002
        /*001a*/ 	.short	0x0064
        /*001c*/ 	.short	0x0082
	.zero		2


//--------------------- .nv.info                  --------------------------
	.section	.nv.info,"",@"SHT_CUDA_INFO"
	.align	4


	//----- nvinfo : EIATTR_REGCOUNT
	.align		4
        /*0000*/ 	.byte	0x04, 0x2f
        /*0002*/ 	.short	(.L_1 - .L_0)
	.align		4
.L_0:
        /*0004*/ 	.word	index@(_Z9computeLUPfS_S_i)
        /*0008*/ 	.word	0x00000028


	//----- nvinfo : EIATTR_FRAME_SIZE
	.align		4
.L_1:
        /*000c*/ 	.byte	0x04, 0x11
        /*000e*/ 	.short	(.L_3 - .L_2)
	.align		4
.L_2:
        /*0010*/ 	.word	index@($__internal_0_$__cuda_sm3x_div_rn_noftz_f32_slowpath)
        /*0014*/ 	.word	0x00000000


	//----- nvinfo : EIATTR_FRAME_SIZE
	.align		4
.L_3:
        /*0018*/ 	.byte	0x04, 0x11
        /*001a*/ 	.short	(.L_5 - .L_4)
	.align		4
.L_4:
        /*001c*/ 	.word	index@(_Z9computeLUPfS_S_i)
        /*0020*/ 	.word	0x00000000


	//----- nvinfo : EIATTR_MIN_STACK_SIZE
	.align		4
.L_5:
        /*0024*/ 	.byte	0x04, 0x12
        /*0026*/ 	.short	(.L_7 - .L_6)
	.align		4
.L_6:
        /*0028*/ 	.word	index@(_Z9computeLUPfS_S_i)
        /*002c*/ 	.word	0x00000000
.L_7:


//--------------------- .nv.compat                --------------------------
	.section	.nv.compat,"",@"SHT_CUDA_COMPAT_INFO"
	.align	4
        /*0000*/ 	.byte	0x02, 0x09, 0x00, 0x00, 0x02, 0x02, 0x01, 0x00, 0x02, 0x05, 0x05, 0x00, 0x03, 0x07, 0x01, 0x01
        /*0010*/ 	.byte	0x02, 0x03, 0x00, 0x00, 0x02, 0x06, 0x01, 0x00, 0x04, 0x0b, 0x08, 0x00, 0x01, 0x00, 0x00, 0x00
        /*0020*/ 	.byte	0x00, 0x00, 0x00, 0x00


//--------------------- .nv.info._Z9computeLUPfS_S_i --------------------------
	.section	.nv.info._Z9computeLUPfS_S_i,"",@"SHT_CUDA_INFO"
	.sectionflags	@""
	.align	4


	//----- nvinfo : EIATTR_CUDA_API_VERSION
	.align		4
        /*0000*/ 	.byte	0x04, 0x37
        /*0002*/ 	.short	(.L_9 - .L_8)
.L_8:
        /*0004*/ 	.word	0x00000082


	//----- nvinfo : EIATTR_KPARAM_INFO
	.align		4
.L_9:
        /*0008*/ 	.byte	0x04, 0x17
        /*000a*/ 	.short	(.L_11 - .L_10)
.L_10:
        /*000c*/ 	.word	0x00000000
        /*0010*/ 	.short	0x0003
        /*0012*/ 	.short	0x0018
        /*0014*/ 	.byte	0x00, 0xf0, 0x11, 0x00


	//----- nvinfo : EIATTR_KPARAM_INFO
	.align		4
.L_11:
        /*0018*/ 	.byte	0x04, 0x17
        /*001a*/ 	.short	(.L_13 - .L_12)
.L_12:
        /*001c*/ 	.word	0x00000000
        /*0020*/ 	.short	0x0002
        /*0022*/ 	.short	0x0010
        /*0024*/ 	.byte	0x00, 0xf5, 0x21, 0x00


	//----- nvinfo : EIATTR_KPARAM_INFO
	.align		4
.L_13:
        /*0028*/ 	.byte	0x04, 0x17
        /*002a*/ 	.short	(.L_15 - .L_14)
.L_14:
        /*002c*/ 	.word	0x00000000
        /*0030*/ 	.short	0x0001
        /*0032*/ 	.short	0x0008
        /*0034*/ 	.byte	0x00, 0xf5, 0x21, 0x00


	//----- nvinfo : EIATTR_KPARAM_INFO
	.align		4
.L_15:
        /*0038*/ 	.byte	0x04, 0x17
        /*003a*/ 	.short	(.L_17 - .L_16)
.L_16:
        /*003c*/ 	.word	0x00000000
        /*0040*/ 	.short	0x0000
        /*0042*/ 	.short	0x0000
        /*0044*/ 	.byte	0x00, 0xf5, 0x21, 0x00


	//----- nvinfo : EIATTR_SPARSE_MMA_MASK
	.align		4
.L_17:
        /*0048*/ 	.byte	0x03, 0x50
        /*004a*/ 	.short	0x0000


	//----- nvinfo : EIATTR_MAXREG_COUNT
	.align		4
        /*004c*/ 	.byte	0x03, 0x1b
        /*004e*/ 	.short	0x00ff


	//----- nvinfo : EIATTR_NUM_BARRIERS
	.align		4
        /*0050*/ 	.byte	0x02, 0x4c
        /*0052*/ 	.byte	0x01
	.zero		1


	//----- nvinfo : EIATTR_MERCURY_ISA_VERSION
	.align		4
        /*0054*/ 	.byte	0x03, 0x5f
        /*0056*/ 	.short	0x0101


	//----- nvinfo : EIATTR_VRC_CTA_INIT_COUNT
	.align		4
        /*0058*/ 	.byte	0x02, 0x4a
	.zero		1
	.zero		1


	//----- nvinfo : EIATTR_EXIT_INSTR_OFFSETS
	.align		4
        /*005c*/ 	.byte	0x04, 0x1c
        /*005e*/ 	.short	(.L_19 - .L_18)


	//   ....[0]....
.L_18:
        /*0060*/ 	.word	0x00000030


	//   ....[1]....
        /*0064*/ 	.word	0x00001640


	//----- nvinfo : EIATTR_CRS_STACK_SIZE
	.align		4
.L_19:
        /*0068*/ 	.byte	0x04, 0x1e
        /*006a*/ 	.short	(.L_21 - .L_20)
.L_20:
        /*006c*/ 	.word	0x00000000


	//----- nvinfo : EIATTR_CBANK_PARAM_SIZE
	.align		4
.L_21:
        /*0070*/ 	.byte	0x03, 0x19
        /*0072*/ 	.short	0x001c


	//----- nvinfo : EIATTR_PARAM_CBANK
	.align		4
        /*0074*/ 	.byte	0x04, 0x0a
        /*0076*/ 	.short	(.L_23 - .L_22)
	.align		4
.L_22:
        /*0078*/ 	.word	index@(.nv.constant0._Z9computeLUPfS_S_i)
        /*007c*/ 	.short	0x0380
        /*007e*/ 	.short	0x001c


	//----- nvinfo : EIATTR_SW_WAR
	.align		4
.L_23:
        /*0080*/ 	.byte	0x04, 0x36
        /*0082*/ 	.short	(.L_25 - .L_24)
.L_24:
        /*0084*/ 	.word	0x00000008
.L_25:


//--------------------- .nv.callgraph             --------------------------
	.section	.nv.callgraph,"",@"SHT_CUDA_CALLGRAPH"
	.align	4
	.sectionentsize	8
	.align		4
        /*0000*/ 	.word	0x00000000
	.align		4
        /*0004*/ 	.word	0xffffffff
	.align		4
        /*0008*/ 	.word	0x00000000
	.align		4
        /*000c*/ 	.word	0xfffffffe
	.align		4
        /*0010*/ 	.word	0x00000000
	.align		4
        /*0014*/ 	.word	0xfffffffd
	.align		4
        /*0018*/ 	.word	0x00000000
	.align		4
        /*001c*/ 	.word	0xfffffffc


//--------------------- .text._Z9computeLUPfS_S_i --------------------------
	.section	.text._Z9computeLUPfS_S_i,"ax",@progbits
	.align	128
        .global         _Z9computeLUPfS_S_i
        .type           _Z9computeLUPfS_S_i,@function
        .size           _Z9computeLUPfS_S_i,(.L_x_28 - _Z9computeLUPfS_S_i)
        .other          _Z9computeLUPfS_S_i,@"STO_CUDA_ENTRY STV_DEFAULT"
_Z9computeLUPfS_S_i:
.text._Z9computeLUPfS_S_i:
[----:B------:R-:W-:Y:S08]  /*0000*/  LDC R1, c[0x0][0x37c] ;  /* 0x0000df00ff017b82 */ /* 0x000ff00000000800 */
[----:B------:R-:W0:Y:S02]  /*0010*/  LDC R11, c[0x0][0x398] ;  /* 0x0000e600ff0b7b82 */ /* 0x000e240000000800 */
[----:B0-----:R-:W-:-:S13]  /*0020*/  ISETP.GE.AND P0, PT, R11, 0x1, PT ;  /* 0x000000010b00780c */ /* 0x001fda0003f06270 */
[----:B------:R-:W-:Y:S05]  /*0030*/  @!P0 EXIT ;  /* 0x000000000000894d */ /* 0x000fea0003800000 */
[----:B------:R-:W0:Y:S01]  /*0040*/  S2R R0, SR_TID.X ;  /* 0x0000000000007919 */ /* 0x000e220000002100 */
[----:B------:R-:W-:Y:S01]  /*0050*/  HFMA2 R3, -RZ, RZ, 0, 0 ;  /* 0x00000000ff037431 */ /* 0x000fe200000001ff */
[----:B------:R-:W-:Y:S01]  /*0060*/  PRMT R2, RZ, 0x7610, R2 ;  /* 0x00007610ff027816 */ /* 0x000fe20000000002 */
[----:B------:R-:W1:Y:S01]  /*0070*/  LDCU.64 UR6, c[0x0][0x358] ;  /* 0x00006b00ff0677ac */ /* 0x000e620008000a00 */
[----:B------:R-:W-:Y:S01]  /*0080*/  PRMT R4, RZ, 0x7610, R4 ;  /* 0x00007610ff047816 */ /* 0x000fe20000000004 */
[----:B0-----:R-:W-:Y:S01]  /*0090*/  IMAD R6, R0, R11, RZ ;  /* 0x0000000b00067224 */ /* 0x001fe200078e02ff */
[C---:B------:R-:W-:Y:S01]  /*00a0*/  LEA R8, R11.reuse, R0, 0x2 ;  /* 0x000000000b087211 */ /* 0x040fe200078e10ff */
[C-C-:B------:R-:W-:Y:S02]  /*00b0*/  IMAD R5, R11.reuse, 0x2, R0.reuse ;  /* 0x000000020b057824 */ /* 0x140fe400078e0200 */
[C-C-:B------:R-:W-:Y:S02]  /*00c0*/  IMAD R7, R11.reuse, 0x3, R0.reuse ;  /* 0x000000030b077824 */ /* 0x140fe400078e0200 */
[----:B------:R-:W-:-:S02]  /*00d0*/  IMAD R9, R11, 0x5, R0 ;  /* 0x000000050b097824 */ /* 0x000fc400078e0200 */
[----:B-1----:R-:W-:-:S07]  /*00e0*/  IMAD R10, R11, 0x6, R0 ;  /* 0x000000060b0a7824 */ /* 0x002fce00078e0200 */
.L_x_15:
[----:B------:R-:W-:Y:S01]  /*00f0*/  ISETP.GE.U32.AND P0, PT, R0, R3, PT ;  /* 0x000000030000720c */ /* 0x000fe20003f06070 */
[----:B------:R-:W-:-:S12]  /*0100*/  BSSY.RECONVERGENT B0, `(.L_x_0) ;  /* 0x000009f000007945 */ /* 0x000fd80003800200 */
[----:B01234-:R-:W-:Y:S05]  /*0110*/  @!P0 BRA `(.L_x_1) ;  /* 0x0000000800748947 */ /* 0x01ffea0003800000 */
[----:B------:R-:W0:Y:S08]  /*0120*/  LDC R11, c[0x0][0x398] ;  /* 0x0000e600ff0b7b82 */ /* 0x000e300000000800 */
[----:B------:R-:W1:Y:S08]  /*0130*/  LDC.64 R12, c[0x0][0x380] ;  /* 0x0000e000ff0c7b82 */ /* 0x000e700000000a00 */
[----:B------:R-:W2:Y:S01]  /*0140*/  LDC.64 R18, c[0x0][0x390] ;  /* 0x0000e400ff127b82 */ /* 0x000ea20000000a00 */
[----:B0-----:R-:W-:-:S04]  /*0150*/  IMAD R15, R3, R11, RZ ;  /* 0x0000000b030f7224 */ /* 0x001fc800078e02ff */
[----:B------:R-:W-:-:S04]  /*0160*/  IMAD.IADD R21, R15, 0x1, R0 ;  /* 0x000000010f157824 */ /* 0x000fc800078e0200 */
[----:B-1----:R-:W-:-:S05]  /*0170*/  IMAD.WIDE.U32 R12, R21, 0x4, R12 ;  /* 0x00000004150c7825 */ /* 0x002fca00078e000c */
[----:B------:R-:W3:Y:S01]  /*0180*/  LDG.E R35, desc[UR6][R12.64] ;  /* 0x000000060c237981 */ /* 0x000ee2000c1e1900 */
[----:B------:R-:W-:Y:S01]  /*0190*/  ISETP.NE.AND P0, PT, R3, RZ, PT ;  /* 0x000000ff0300720c */ /* 0x000fe20003f05270 */
[----:B--2---:R-:W-:-:S05]  /*01a0*/  IMAD.WIDE.U32 R20, R21, 0x4, R18 ;  /* 0x0000000415147825 */ /* 0x004fca00078e0012 */
[----:B---3--:R0:W-:Y:S07]  /*01b0*/  STG.E desc[UR6][R20.64], R35 ;  /* 0x0000002314007986 */ /* 0x0081ee000c101906 */
[----:B------:R-:W-:Y:S05]  /*01c0*/  @!P0 BRA `(.L_x_1) ;  /* 0x0000000800488947 */ /* 0x000fea0003800000 */
[----:B------:R-:W-:Y:S02]  /*01d0*/  ISETP.GE.U32.AND P0, PT, R3, 0x8, PT ;  /* 0x000000080300780c */ /* 0x000fe40003f06070 */
[----:B------:R-:W-:-:S11]  /*01e0*/  MOV R16, RZ ;  /* 0x000000ff00107202 */ /* 0x000fd60000000f00 */
[----:B------:R-:W-:Y:S05]  /*01f0*/  @!P0 BRA `(.L_x_2) ;  /* 0x0000000400048947 */ /* 0x000fea0003800000 */
[----:B------:R-:W-:Y:S01]  /*0200*/  LOP3.LUT R12, R3, 0x7ffffff8, RZ, 0xc0, !PT ;  /* 0x7ffffff8030c7812 */ /* 0x000fe200078ec0ff */
[----:B------:R-:W-:Y:S01]  /*0210*/  IMAD R17, R11, 0x7, R0 ;  /* 0x000000070b117824 */ /* 0x000fe200078e0200 */
[----:B------:R-:W-:Y:S01]  /*0220*/  MOV R16, R0 ;  /* 0x0000000000107202 */ /* 0x000fe20000000f00 */
[----:B------:R-:W-:Y:S01]  /*0230*/  IMAD.IADD R14, R0, 0x1, R11 ;  /* 0x00000001000e7824 */ /* 0x000fe200078e020b */
[----:B------:R-:W-:Y:S01]  /*0240*/  MOV R31, R9 ;  /* 0x00000009001f7202 */ /* 0x000fe20000000f00 */
[----:B------:R-:W-:Y:S01]  /*0250*/  IMAD.MOV.U32 R30, RZ, RZ, R10 ;  /* 0x000000ffff1e7224 */ /* 0x000fe200078e000a */
[----:B------:R-:W-:Y:S01]  /*0260*/  MOV R33, R7 ;  /* 0x0000000700217202 */ /* 0x000fe20000000f00 */
[----:B------:R-:W-:Y:S01]  /*0270*/  IMAD.MOV.U32 R32, RZ, RZ, R8 ;  /* 0x000000ffff207224 */ /* 0x000fe200078e0008 */
[----:B------:R-:W-:Y:S01]  /*0280*/  IADD3 R12, PT, PT, -R12, RZ, RZ ;  /* 0x000000ff0c0c7210 */ /* 0x000fe20007ffe1ff */
[----:B------:R-:W-:-:S07]  /*0290*/  IMAD.MOV.U32 R13, RZ, RZ, R5 ;  /* 0x000000ffff0d7224 */ /* 0x000fce00078e0005 */
.L_x_3:
[----:B------:R-:W1:Y:S01]  /*02a0*/  LDC.64 R24, c[0x0][0x388] ;  /* 0x0000e200ff187b82 */ /* 0x000e620000000a00 */
[----:B------:R-:W-:-:S06]  /*02b0*/  IMAD.WIDE.U32 R22, R16, 0x4, R18 ;  /* 0x0000000410167825 */ /* 0x000fcc00078e0012 */
[----:B------:R-:W2:Y:S01]  /*02c0*/  LDG.E R22, desc[UR6][R22.64] ;  /* 0x0000000616167981 */ /* 0x000ea2000c1e1900 */
[----:B-1----:R-:W-:-:S05]  /*02d0*/  IMAD.WIDE.U32 R24, R15, 0x4, R24 ;  /* 0x000000040f187825 */ /* 0x002fca00078e0018 */
[----:B------:R-:W2:Y:S01]  /*02e0*/  LDG.E R26, desc[UR6][R24.64] ;  /* 0x00000006181a7981 */ /* 0x000ea2000c1e1900 */
[----:B------:R-:W-:-:S04]  /*02f0*/  IMAD.WIDE.U32 R28, R14, 0x4, R18 ;  /* 0x000000040e1c7825 */ /* 0x000fc800078e0012 */
[----:B--23--:R-:W-:-:S05]  /*0300*/  FFMA R37, -R26, R22, R35 ;  /* 0x000000161a257223 */ /* 0x00cfca0000000123 */
[----:B------:R1:W-:Y:S04]  /*0310*/  STG.E desc[UR6][R20.64], R37 ;  /* 0x0000002514007986 */ /* 0x0003e8000c101906 */
[----:B------:R-:W2:Y:S04]  /*0320*/  LDG.E R28, desc[UR6][R28.64] ;  /* 0x000000061c1c7981 */ /* 0x000ea8000c1e1900 */
[----:B------:R-:W2:Y:S01]  /*0330*/  LDG.E R26, desc[UR6][R24.64+0x4] ;  /* 0x00000406181a7981 */ /* 0x000ea2000c1e1900 */
[----:B0-----:R-:W-:-:S04]  /*0340*/  IMAD.WIDE.U32 R34, R13, 0x4, R18 ;  /* 0x000000040d227825 */ /* 0x001fc800078e0012 */
[----:B--2---:R-:W-:-:S05]  /*0350*/  FFMA R36, -R26, R28, R37 ;  /* 0x0000001c1a247223 */ /* 0x004fca0000000125 */
[----:B------:R0:W-:Y:S04]  /*0360*/  STG.E desc[UR6][R20.64], R36 ;  /* 0x0000002414007986 */ /* 0x0001e8000c101906 */
[----:B------:R-:W2:Y:S04]  /*0370*/  LDG.E R34, desc[UR6][R34.64] ;  /* 0x0000000622227981 */ /* 0x000ea8000c1e1900 */
[----:B------:R-:W2:Y:S01]  /*0380*/  LDG.E R23, desc[UR6][R24.64+0x8] ;  /* 0x0000080618177981 */ /* 0x000ea2000c1e1900 */
[----:B------:R-:W-:-:S04]  /*0390*/  IMAD.WIDE.U32 R26, R33, 0x4, R18 ;  /* 0x00000004211a7825 */ /* 0x000fc800078e0012 */
[----:B--2---:R-:W-:-:S05]  /*03a0*/  FFMA R35, -R23, R34, R36 ;  /* 0x0000002217237223 */ /* 0x004fca0000000124 */
[----:B------:R-:W-:Y:S04]  /*03b0*/  STG.E desc[UR6][R20.64], R35 ;  /* 0x0000002314007986 */ /* 0x000fe8000c101906 */
[----:B------:R-:W1:Y:S04]  /*03c0*/  LDG.E R26, desc[UR6][R26.64] ;  /* 0x000000061a1a7981 */ /* 0x000e68000c1e1900 */
[----:B------:R-:W1:Y:S01]  /*03d0*/  LDG.E R22, desc[UR6][R24.64+0xc] ;  /* 0x00000c0618167981 */ /* 0x000e62000c1e1900 */
[----:B------:R-:W-:-:S04]  /*03e0*/  IMAD.WIDE.U32 R28, R32, 0x4, R18 ;  /* 0x00000004201c7825 */ /* 0x000fc800078e0012 */
[----:B-1----:R-:W-:-:S05]  /*03f0*/  FFMA R37, -R22, R26, R35 ;  /* 0x0000001a16257223 */ /* 0x002fca0000000123 */
[----:B------:R1:W-:Y:S04]  /*0400*/  STG.E desc[UR6][R20.64], R37 ;  /* 0x0000002514007986 */ /* 0x0003e8000c101906 */
[----:B------:R-:W2:Y:S04]  /*0410*/  LDG.E R28, desc[UR6][R28.64] ;  /* 0x000000061c1c7981 */ /* 0x000ea8000c1e1900 */
[----:B------:R-:W2:Y:S02]  /*0420*/  LDG.E R22, desc[UR6][R24.64+0x10] ;  /* 0x0000100618167981 */ /* 0x000ea4000c1e1900 */
[----:B--2---:R-:W-:Y:S01]  /*0430*/  FFMA R34, -R22, R28, R37 ;  /* 0x0000001c16227223 */ /* 0x004fe20000000125 */
[----:B------:R-:W-:-:S04]  /*0440*/  IMAD.WIDE.U32 R22, R31, 0x4, R18 ;  /* 0x000000041f167825 */ /* 0x000fc800078e0012 */
[----:B------:R2:W-:Y:S04]  /*0450*/  STG.E desc[UR6][R20.64], R34 ;  /* 0x0000002214007986 */ /* 0x0005e8000c101906 */
[----:B------:R-:W0:Y:S04]  /*0460*/  LDG.E R22, desc[UR6][R22.64] ;  /* 0x0000000616167981 */ /* 0x000e28000c1e1900 */
[----:B------:R-:W0:Y:S02]  /*0470*/  LDG.E R27, desc[UR6][R24.64+0x14] ;  /* 0x00001406181b7981 */ /* 0x000e24000c1e1900 */
[----:B0-----:R-:W-:Y:S01]  /*0480*/  FFMA R36, -R27, R22, R34 ;  /* 0x000000161b247223 */ /* 0x001fe20000000122 */
[----:B------:R-:W-:-:S04]  /*0490*/  IMAD.WIDE.U32 R26, R30, 0x4, R18 ;  /* 0x000000041e1a7825 */ /* 0x000fc800078e0012 */
[----:B------:R3:W-:Y:S04]  /*04a0*/  STG.E desc[UR6][R20.64], R36 ;  /* 0x0000002414007986 */ /* 0x0007e8000c101906 */
[----:B------:R-:W1:Y:S04]  /*04b0*/  LDG.E R26, desc[UR6][R26.64] ;  /* 0x000000061a1a7981 */ /* 0x000e68000c1e1900 */
[----:B------:R-:W1:Y:S02]  /*04c0*/  LDG.E R29, desc[UR6][R24.64+0x18] ;  /* 0x00001806181d7981 */ /* 0x000e64000c1e1900 */
[----:B-1----:R-:W-:Y:S01]  /*04d0*/  FFMA R37, -R29, R26, R36 ;  /* 0x0000001a1d257223 */ /* 0x002fe20000000124 */
[----:B------:R-:W-:-:S04]  /*04e0*/  IMAD.WIDE.U32 R28, R17, 0x4, R18 ;  /* 0x00000004111c7825 */ /* 0x000fc800078e0012 */
[----:B------:R3:W-:Y:S04]  /*04f0*/  STG.E desc[UR6][R20.64], R37 ;  /* 0x0000002514007986 */ /* 0x0007e8000c101906 */
[----:B--2---:R-:W2:Y:S04]  /*0500*/  LDG.E R34, desc[UR6][R24.64+0x1c] ;  /* 0x00001c0618227981 */ /* 0x004ea8000c1e1900 */
[----:B------:R-:W2:Y:S01]  /*0510*/  LDG.E R28, desc[UR6][R28.64] ;  /* 0x000000061c1c7981 */ /* 0x000ea2000c1e1900 */
[----:B------:R-:W-:-:S05]  /*0520*/  VIADD R12, R12, 0x8 ;  /* 0x000000080c0c7836 */ /* 0x000fca0000000000 */
[----:B------:R-:W-:Y:S01]  /*0530*/  ISETP.NE.AND P0, PT, R12, RZ, PT ;  /* 0x000000ff0c00720c */ /* 0x000fe20003f05270 */
[C---:B------:R-:W-:Y:S01]  /*0540*/  IMAD R13, R11.reuse, 0x8, R13 ;  /* 0x000000080b0d7824 */ /* 0x040fe200078e020d */
[C---:B------:R-:W-:Y:S01]  /*0550*/  LEA R14, R11.reuse, R14, 0x3 ;  /* 0x0000000e0b0e7211 */ /* 0x040fe200078e18ff */
[C---:B------:R-:W-:Y:S01]  /*0560*/  IMAD R32, R11.reuse, 0x8, R32 ;  /* 0x000000080b207824 */ /* 0x040fe200078e0220 */
[C---:B------:R-:W-:Y:S01]  /*0570*/  LEA R33, R11.reuse, R33, 0x3 ;  /* 0x000000210b217211 */ /* 0x040fe200078e18ff */
[C---:B------:R-:W-:Y:S01]  /*0580*/  IMAD R30, R11.reuse, 0x8, R30 ;  /* 0x000000080b1e7824 */ /* 0x040fe200078e021e */
[C---:B------:R-:W-:Y:S01]  /*0590*/  LEA R31, R11.reuse, R31, 0x3 ;  /* 0x0000001f0b1f7211 */ /* 0x040fe200078e18ff */
[C---:B------:R-:W-:Y:S01]  /*05a0*/  IMAD R16, R11.reuse, 0x8, R16 ;  /* 0x000000080b107824 */ /* 0x040fe200078e0210 */
[----:B------:R-:W-:Y:S02]  /*05b0*/  LEA R17, R11, R17, 0x3 ;  /* 0x000000110b117211 */ /* 0x000fe400078e18ff */
[----:B------:R-:W-:Y:S01]  /*05c0*/  IADD3 R15, PT, PT, R15, 0x8, RZ ;  /* 0x000000080f0f7810 */ /* 0x000fe20007ffe0ff */
[----:B--2---:R-:W-:-:S05]  /*05d0*/  FFMA R35, -R34, R28, R37 ;  /* 0x0000001c22237223 */ /* 0x004fca0000000125 */
[----:B------:R3:W-:Y:S01]  /*05e0*/  STG.E desc[UR6][R20.64], R35 ;  /* 0x0000002314007986 */ /* 0x0007e2000c101906 */
[----:B------:R-:W-:Y:S05]  /*05f0*/  @P0 BRA `(.L_x_3) ;  /* 0xfffffffc00280947 */ /* 0x000fea000383ffff */
[----:B------:R-:W-:-:S07]  /*0600*/  LOP3.LUT R16, R3, 0x7ffffff8, RZ, 0xc0, !PT ;  /* 0x7ffffff803107812 */ /* 0x000fce00078ec0ff */
.L_x_2:
[----:B------:R-:W-:-:S13]  /*0610*/  LOP3.LUT P0, RZ, R3, 0x7, RZ, 0xc0, !PT ;  /* 0x0000000703ff7812 */ /* 0x000fda000780c0ff */
[----:B------:R-:W-:Y:S05]  /*0620*/  @!P0 BRA `(.L_x_1) ;  /* 0x0000000400308947 */ /* 0x000fea0003800000 */
[----:B------:R-:W-:Y:S01]  /*0630*/  LOP3.LUT R13, R4, 0x7, RZ, 0xc0, !PT ;  /* 0x00000007040d7812 */ /* 0x000fe200078ec0ff */
[----:B------:R-:W-:-:S03]  /*0640*/  IMAD R17, R3, R11, RZ ;  /* 0x0000000b03117224 */ /* 0x000fc600078e02ff */
[C---:B------:R-:W-:Y:S01]  /*0650*/  LOP3.LUT P0, RZ, R13.reuse, 0x3, RZ, 0xc0, !PT ;  /* 0x000000030dff7812 */ /* 0x040fe2000780c0ff */
[----:B------:R-:W-:-:S05]  /*0660*/  VIADD R12, R13, 0xffffffff ;  /* 0xffffffff0d0c7836 */ /* 0x000fca0000000000 */
[----:B------:R-:W-:-:S13]  /*0670*/  ISETP.GE.U32.AND P1, PT, R12, 0x3, PT ;  /* 0x000000030c00780c */ /* 0x000fda0003f26070 */
[----:B------:R-:W-:Y:S05]  /*0680*/  @!P1 BRA `(.L_x_4) ;  /* 0x0000000000849947 */ /* 0x000fea0003800000 */
[----:B------:R-:W1:Y:S01]  /*0690*/  LDC.64 R14, c[0x0][0x388] ;  /* 0x0000e200ff0e7b82 */ /* 0x000e620000000a00 */
[----:B------:R-:W-:Y:S01]  /*06a0*/  IADD3 R23, PT, PT, R17, R16, RZ ;  /* 0x0000001011177210 */ /* 0x000fe20007ffe0ff */
[----:B------:R-:W-:-:S04]  /*06b0*/  IMAD R24, R16, R11, R0 ;  /* 0x0000000b10187224 */ /* 0x000fc800078e0200 */
[----:B------:R-:W-:-:S06]  /*06c0*/  IMAD.WIDE.U32 R12, R24, 0x4, R18 ;  /* 0x00000004180c7825 */ /* 0x000fcc00078e0012 */
[----:B------:R-:W0:Y:S01]  /*06d0*/  LDG.E R12, desc[UR6][R12.64] ;  /* 0x000000060c0c7981 */ /* 0x000e22000c1e1900 */
[----:B-1----:R-:W-:Y:S02]  /*06e0*/  IMAD.WIDE.U32 R22, R23, 0x4, R14 ;  /* 0x0000000417167825 */ /* 0x002fe400078e000e */
[----:B------:R-:W1:Y:S04]  /*06f0*/  LDC.64 R14, c[0x0][0x388] ;  /* 0x0000e200ff0e7b82 */ /* 0x000e680000000a00 */
[----:B------:R-:W0:Y:S01]  /*0700*/  LDG.E R22, desc[UR6][R22.64] ;  /* 0x0000000616167981 */ /* 0x000e22000c1e1900 */
[----:B------:R-:W-:Y:S02]  /*0710*/  IADD3 R25, P1, PT, R17, R16, RZ ;  /* 0x0000001011197210 */ /* 0x000fe40007f3e0ff */
[----:B------:R-:W-:-:S03]  /*0720*/  IADD3 R26, PT, PT, R24, R11, RZ ;  /* 0x0000000b181a7210 */ /* 0x000fc60007ffe0ff */
[----:B------:R-:W-:Y:S01]  /*0730*/  IMAD.X R28, RZ, RZ, RZ, P1 ;  /* 0x000000ffff1c7224 */ /* 0x000fe200008e06ff */
[----:B-1----:R-:W-:-:S04]  /*0740*/  LEA R14, P1, R25, R14, 0x2 ;  /* 0x0000000e190e7211 */ /* 0x002fc800078210ff */
[----:B------:R-:W-:Y:S01]  /*0750*/  LEA.HI.X R15, R25, R15, R28, 0x2, P1 ;  /* 0x0000000f190f7211 */ /* 0x000fe200008f141c */
[----:B------:R-:W-:-:S04]  /*0760*/  IMAD.WIDE.U32 R24, R26, 0x4, R18 ;  /* 0x000000041a187825 */ /* 0x000fc800078e0012 */
[----:B0--3--:R-:W-:-:S05]  /*0770*/  FFMA R35, -R22, R12, R35 ;  /* 0x0000000c16237223 */ /* 0x009fca0000000123 */
[----:B------:R0:W-:Y:S04]  /*0780*/  STG.E desc[UR6][R20.64], R35 ;  /* 0x0000002314007986 */ /* 0x0001e8000c101906 */
[----:B------:R-:W2:Y:S04]  /*0790*/  LDG.E R24, desc[UR6][R24.64] ;  /* 0x0000000618187981 */ /* 0x000ea8000c1e1900 */
[----:B------:R-:W2:Y:S01]  /*07a0*/  LDG.E R12, desc[UR6][R14.64+0x4] ;  /* 0x000004060e0c7981 */ /* 0x000ea2000c1e1900 */
[----:B------:R-:W-:Y:S02]  /*07b0*/  IMAD.IADD R26, R26, 0x1, R11 ;  /* 0x000000011a1a7824 */ /* 0x000fe400078e020b */
[----:B--2---:R-:W-:-:S02]  /*07c0*/  FFMA R27, -R12, R24, R35 ;  /* 0x000000180c1b7223 */ /* 0x004fc40000000123 */
[----:B------:R-:W-:-:S03]  /*07d0*/  IMAD.WIDE.U32 R12, R26, 0x4, R18 ;  /* 0x000000041a0c7825 */ /* 0x000fc600078e0012 */
[----:B------:R1:W-:Y:S04]  /*07e0*/  STG.E desc[UR6][R20.64], R27 ;  /* 0x0000001b14007986 */ /* 0x0003e8000c101906 */
[----:B------:R-:W2:Y:S04]  /*07f0*/  LDG.E R12, desc[UR6][R12.64] ;  /* 0x000000060c0c7981 */ /* 0x000ea8000c1e1900 */
[----:B------:R-:W2:Y:S01]  /*0800*/  LDG.E R22, desc[UR6][R14.64+0x8] ;  /* 0x000008060e167981 */ /* 0x000ea2000c1e1900 */
[----:B------:R-:W-:Y:S01]  /*0810*/  IADD3 R23, PT, PT, R26, R11, RZ ;  /* 0x0000000b1a177210 */ /* 0x000fe20007ffe0ff */
[----:B--2---:R-:W-:-:S04]  /*0820*/  FFMA R29, -R22, R12, R27 ;  /* 0x0000000c161d7223 */ /* 0x004fc8000000011b */
[----:B------:R-:W-:Y:S01]  /*0830*/  IMAD.WIDE.U32 R22, R23, 0x4, R18 ;  /* 0x0000000417167825 */ /* 0x000fe200078e0012 */
[----:B------:R1:W-:Y:S04]  /*0840*/  STG.E desc[UR6][R20.64], R29 ;  /* 0x0000001d14007986 */ /* 0x0003e8000c101906 */
[----:B------:R-:W0:Y:S04]  /*0850*/  LDG.E R24, desc[UR6][R14.64+0xc] ;  /* 0x00000c060e187981 */ /* 0x000e28000c1e1900 */
[----:B------:R-:W0:Y:S01]  /*0860*/  LDG.E R22, desc[UR6][R22.64] ;  /* 0x0000000616167981 */ /* 0x000e22000c1e1900 */
[----:B------:R-:W-:-:S02]  /*0870*/  VIADD R16, R16, 0x4 ;  /* 0x0000000410107836 */ /* 0x000fc40000000000 */
[----:B0-----:R-:W-:-:S05]  /*0880*/  FFMA R35, -R24, R22, R29 ;  /* 0x0000001618237223 */ /* 0x001fca000000011d */
[----:B------:R1:W-:Y:S02]  /*0890*/  STG.E desc[UR6][R20.64], R35 ;  /* 0x0000002314007986 */ /* 0x0003e4000c101906 */
.L_x_4:
[----:B------:R-:W-:Y:S05]  /*08a0*/  @!P0 BRA `(.L_x_1) ;  /* 0x0000000000908947 */ /* 0x000fea0003800000 */
[C---:B------:R-:W-:Y:S02]  /*08b0*/  LOP3.LUT R12, R2.reuse, 0x3, RZ, 0xc0, !PT ;  /* 0x00000003020c7812 */ /* 0x040fe400078ec0ff */
[----:B------:R-:W-:Y:S02]  /*08c0*/  LOP3.LUT R13, R2, 0x1, RZ, 0xc0, !PT ;  /* 0x00000001020d7812 */ /* 0x000fe400078ec0ff */
[----:B------:R-:W-:Y:S02]  /*08d0*/  ISETP.NE.AND P1, PT, R12, 0x1, PT ;  /* 0x000000010c00780c */ /* 0x000fe40003f25270 */
[----:B------:R-:W-:-:S11]  /*08e0*/  ISETP.NE.U32.AND P0, PT, R13, 0x1, PT ;  /* 0x000000010d00780c */ /* 0x000fd60003f05070 */
[----:B------:R-:W-:Y:S05]  /*08f0*/  @!P1 BRA `(.L_x_5) ;  /* 0x0000000000549947 */ /* 0x000fea0003800000 */
[----:B------:R-:W2:Y:S01]  /*0900*/  LDC.64 R22, c[0x0][0x388] ;  /* 0x0000e200ff167b82 */ /* 0x000ea20000000a00 */
[----:B------:R-:W-:Y:S01]  /*0910*/  IADD3 R15, PT, PT, R17, R16, RZ ;  /* 0x00000010110f7210 */ /* 0x000fe20007ffe0ff */
[----:B------:R-:W-:-:S04]  /*0920*/  IMAD R24, R16, R11, R0 ;  /* 0x0000000b10187224 */ /* 0x000fc800078e0200 */
[----:B------:R-:W-:-:S06]  /*0930*/  IMAD.WIDE.U32 R12, R24, 0x4, R18 ;  /* 0x00000004180c7825 */ /* 0x000fcc00078e0012 */
[----:B------:R-:W4:Y:S01]  /*0940*/  LDG.E R12, desc[UR6][R12.64] ;  /* 0x000000060c0c7981 */ /* 0x000f22000c1e1900 */
[----:B--2---:R-:W-:Y:S02]  /*0950*/  IMAD.WIDE.U32 R22, R15, 0x4, R22 ;  /* 0x000000040f167825 */ /* 0x004fe400078e0016 */
[----:B------:R-:W2:Y:S04]  /*0960*/  LDC.64 R14, c[0x0][0x388] ;  /* 0x0000e200ff0e7b82 */ /* 0x000ea80000000a00 */
[----:B------:R-:W4:Y:S01]  /*0970*/  LDG.E R22, desc[UR6][R22.64] ;  /* 0x0000000616167981 */ /* 0x000f22000c1e1900 */
[----:B------:R-:W-:Y:S02]  /*0980*/  IADD3 R25, P1, PT, R17, R16, RZ ;  /* 0x0000001011197210 */ /* 0x000fe40007f3e0ff */
[----:B-1----:R-:W-:-:S03]  /*0990*/  IADD3 R29, PT, PT, R24, R11, RZ ;  /* 0x0000000b181d7210 */ /* 0x002fc60007ffe0ff */
[----:B------:R-:W-:Y:S01]  /*09a0*/  IMAD.X R26, RZ, RZ, RZ, P1 ;  /* 0x000000ffff1a7224 */ /* 0x000fe200008e06ff */
[----:B--2---:R-:W-:-:S04]  /*09b0*/  LEA R14, P1, R25, R14, 0x2 ;  /* 0x0000000e190e7211 */ /* 0x004fc800078210ff */
[----:B------:R-:W-:Y:S01]  /*09c0*/  LEA.HI.X R15, R25, R15, R26, 0x2, P1 ;  /* 0x0000000f190f7211 */ /* 0x000fe200008f141a */
[----:B------:R-:W-:-:S04]  /*09d0*/  IMAD.WIDE.U32 R24, R29, 0x4, R18 ;  /* 0x000000041d187825 */ /* 0x000fc800078e0012 */
[----:B----4-:R-:W-:-:S05]  /*09e0*/  FFMA R27, -R22, R12, R35 ;  /* 0x0000000c161b7223 */ /* 0x010fca0000000123 */
[----:B------:R2:W-:Y:S04]  /*09f0*/  STG.E desc[UR6][R20.64], R27 ;  /* 0x0000001b14007986 */ /* 0x0005e8000c101906 */
[----:B------:R-:W0:Y:S04]  /*0a00*/  LDG.E R24, desc[UR6][R24.64] ;  /* 0x0000000618187981 */ /* 0x000e28000c1e1900 */
[----:B------:R-:W0:Y:S01]  /*0a10*/  LDG.E R14, desc[UR6][R14.64+0x4] ;  /* 0x000004060e0e7981 */ /* 0x000e22000c1e1900 */
[----:B------:R-:W-:Y:S01]  /*0a20*/  IADD3 R16, PT, PT, R16, 0x2, RZ ;  /* 0x0000000210107810 */ /* 0x000fe20007ffe0ff */
[----:B0--3--:R-:W-:-:S05]  /*0a30*/  FFMA R35, -R14, R24, R27 ;  /* 0x000000180e237223 */ /* 0x009fca000000011b */
[----:B------:R2:W-:Y:S02]  /*0a40*/  STG.E desc[UR6][R20.64], R35 ;  /* 0x0000002314007986 */ /* 0x0005e4000c101906 */
.L_x_5:
[----:B------:R-:W-:Y:S05]  /*0a50*/  @P0 BRA `(.L_x_1) ;  /* 0x0000000000240947 */ /* 0x000fea0003800000 */
[----:B------:R-:W4:Y:S01]  /*0a60*/  LDC.64 R12, c[0x0][0x388] ;  /* 0x0000e200ff0c7b82 */ /* 0x000f220000000a00 */
[----:B------:R-:W-:Y:S02]  /*0a70*/  IMAD.IADD R17, R17, 0x1, R16 ;  /* 0x0000000111117824 */ /* 0x000fe400078e0210 */
[----:B------:R-:W-:-:S04]  /*0a80*/  IMAD R11, R16, R11, R0 ;  /* 0x0000000b100b7224 */ /* 0x000fc800078e0200 */
[----:B------:R-:W-:-:S06]  /*0a90*/  IMAD.WIDE.U32 R18, R11, 0x4, R18 ;  /* 0x000000040b127825 */ /* 0x000fcc00078e0012 */
[----:B------:R-:W0:Y:S01]  /*0aa0*/  LDG.E R18, desc[UR6][R18.64] ;  /* 0x0000000612127981 */ /* 0x000e22000c1e1900 */
[----:B----4-:R-:W-:-:S06]  /*0ab0*/  IMAD.WIDE.U32 R12, R17, 0x4, R12 ;  /* 0x00000004110c7825 */ /* 0x010fcc00078e000c */
[----:B------:R-:W0:Y:S02]  /*0ac0*/  LDG.E R12, desc[UR6][R12.64] ;  /* 0x000000060c0c7981 */ /* 0x000e24000c1e1900 */
[----:B0123--:R-:W-:-:S05]  /*0ad0*/  FFMA R35, -R12, R18, R35 ;  /* 0x000000120c237223 */ /* 0x00ffca0000000123 */
[----:B------:R4:W-:Y:S02]  /*0ae0*/  STG.E desc[UR6][R20.64], R35 ;  /* 0x0000002314007986 */ /* 0x0009e4000c101906 */
.L_x_1:
[----:B------:R-:W-:Y:S05]  /*0af0*/  BSYNC.RECONVERGENT B0 ;  /* 0x0000000000007941 */ /* 0x000fea0003800200 */
.L_x_0:
[----:B------:R-:W-:Y:S01]  /*0b00*/  BAR.SYNC.DEFER_BLOCKING 0x0 ;  /* 0x0000000000007b1d */ /* 0x000fe20000010000 */
[----:B------:R-:W-:-:S05]  /*0b10*/  ISETP.GT.U32.AND P0, PT, R0, R3, PT ;  /* 0x000000030000720c */ /* 0x000fca0003f04070 */
[----:B------:R-:W-:Y:S08]  /*0b20*/  BSSY.RECONVERGENT B0, `(.L_x_6) ;  /* 0x00000aa000007945 */ /* 0x000ff00003800200 */
[----:B------:R-:W-:Y:S05]  /*0b30*/  @!P0 BRA `(.L_x_7) ;  /* 0x0000000800a08947 */ /* 0x000fea0003800000 */
[----:B------:R-:W5:Y:S01]  /*0b40*/  LDC.64 R16, c[0x0][0x380] ;  /* 0x0000e000ff107b82 */ /* 0x000f620000000a00 */
[----:B------:R-:W-:-:S07]  /*0b50*/  IADD3 R15, PT, PT, R6, R3, RZ ;  /* 0x00000003060f7210 */ /* 0x000fce0007ffe0ff */
[----:B------:R-:W0:Y:S01]  /*0b60*/  LDC.64 R12, c[0x0][0x388] ;  /* 0x0000e200ff0c7b82 */ /* 0x000e220000000a00 */
[----:B-----5:R-:W-:-:S05]  /*0b70*/  IMAD.WIDE.U32 R16, R15, 0x4, R16 ;  /* 0x000000040f107825 */ /* 0x020fca00078e0010 */
[----:B01234-:R-:W2:Y:S01]  /*0b80*/  LDG.E R21, desc[UR6][R16.64] ;  /* 0x0000000610157981 */ /* 0x01fea2000c1e1900 */
[----:B------:R-:W-:Y:S01]  /*0b90*/  ISETP.NE.AND P0, PT, R3, RZ, PT ;  /* 0x000000ff0300720c */ /* 0x000fe20003f05270 */
[----:B------:R-:W-:-:S05]  /*0ba0*/  IMAD.WIDE.U32 R14, R15, 0x4, R12 ;  /* 0x000000040f0e7825 */ /* 0x000fca00078e000c */
[----:B--2---:R0:W-:Y:S07]  /*0bb0*/  STG.E desc[UR6][R14.64], R21 ;  /* 0x000000150e007986 */ /* 0x0041ee000c101906 */
[----:B------:R-:W-:Y:S05]  /*0bc0*/  @!P0 BRA `(.L_x_8) ;  /* 0x0000000800308947 */ /* 0x000fea0003800000 */
[C---:B------:R-:W-:Y:S01]  /*0bd0*/  ISETP.GE.U32.AND P0, PT, R3.reuse, 0x8, PT ;  /* 0x000000080300780c */ /* 0x040fe20003f06070 */
[----:B------:R-:W-:Y:S01]  /*0be0*/  HFMA2 R11, -RZ, RZ, 0, 0 ;  /* 0x00000000ff0b7431 */ /* 0x000fe200000001ff */
[----:B------:R-:W-:-:S11]  /*0bf0*/  LOP3.LUT P1, RZ, R3, 0x7, RZ, 0xc0, !PT ;  /* 0x0000000703ff7812 */ /* 0x000fd6000782c0ff */
[----:B------:R-:W-:Y:S05]  /*0c00*/  @!P0 BRA `(.L_x_9) ;  /* 0x0000000000e48947 */ /* 0x000fea0003800000 */
[----:B------:R-:W-:Y:S01]  /*0c10*/  LOP3.LUT R11, R3, 0x7ffffff8, RZ, 0xc0, !PT ;  /* 0x7ffffff8030b7812 */ /* 0x000fe200078ec0ff */
[----:B------:R-:W-:-:S06]  /*0c20*/  UMOV UR4, URZ ;  /* 0x000000ff00047c82 */ /* 0x000fcc0008000000 */
.L_x_10:
[----:B-1----:R-:W1:Y:S01]  /*0c30*/  LDC R20, c[0x0][0x398] ;  /* 0x0000e600ff147b82 */ /* 0x002e620000000800 */
[----:B------:R-:W-:-:S04]  /*0c40*/  VIADD R17, R6, UR4 ;  /* 0x0000000406117c36 */ /* 0x000fc80008000000 */
[----:B------:R-:W-:-:S03]  /*0c50*/  IMAD.WIDE.U32 R16, R17, 0x4, R12 ;  /* 0x0000000411107825 */ /* 0x000fc600078e000c */
[----:B------:R-:W2:Y:S02]  /*0c60*/  LDC.64 R18, c[0x0][0x390] ;  /* 0x0000e400ff127b82 */ /* 0x000ea40000000a00 */
[----:B------:R-:W0:Y:S01]  /*0c70*/  LDG.E R24, desc[UR6][R16.64] ;  /* 0x0000000610187981 */ /* 0x000e22000c1e1900 */
[----:B-1----:R-:W-:-:S04]  /*0c80*/  IMAD R25, R20, UR4, R3 ;  /* 0x0000000414197c24 */ /* 0x002fc8000f8e0203 */
[----:B--2---:R-:W-:-:S06]  /*0c90*/  IMAD.WIDE.U32 R22, R25, 0x4, R18 ;  /* 0x0000000419167825 */ /* 0x004fcc00078e0012 */
[----:B------:R-:W0:Y:S01]  /*0ca0*/  LDG.E R22, desc[UR6][R22.64] ;  /* 0x0000000616167981 */ /* 0x000e22000c1e1900 */
[----:B------:R-:W-:Y:S01]  /*0cb0*/  IADD3 R27, PT, PT, R25, R20, RZ ;  /* 0x00000014191b7210 */ /* 0x000fe20007ffe0ff */
[----:B0-----:R-:W-:-:S04]  /*0cc0*/  FFMA R21, -R24, R22, R21 ;  /* 0x0000001618157223 */ /* 0x001fc80000000115 */
[C---:B------:R-:W-:Y:S01]  /*0cd0*/  IMAD.WIDE.U32 R24, R27.reuse, 0x4, R18 ;  /* 0x000000041b187825 */ /* 0x040fe200078e0012 */
[----:B------:R0:W-:Y:S05]  /*0ce0*/  STG.E desc[UR6][R14.64], R21 ;  /* 0x000000150e007986 */ /* 0x0001ea000c101906 */
[----:B------:R-:W2:Y:S04]  /*0cf0*/  LDG.E R24, desc[UR6][R24.64] ;  /* 0x0000000618187981 */ /* 0x000ea8000c1e1900 */
[----:B------:R-:W2:Y:S01]  /*0d00*/  LDG.E R26, desc[UR6][R16.64+0x4] ;  /* 0x00000406101a7981 */ /* 0x000ea2000c1e1900 */
[----:B------:R-:W-:Y:S01]  /*0d10*/  IADD3 R31, PT, PT, R27, R20, RZ ;  /* 0x000000141b1f7210 */ /* 0x000fe20007ffe0ff */
[----:B--2---:R-:W-:-:S04]  /*0d20*/  FFMA R29, -R26, R24, R21 ;  /* 0x000000181a1d7223 */ /* 0x004fc80000000115 */
[C---:B------:R-:W-:Y:S01]  /*0d30*/  IMAD.WIDE.U32 R26, R31.reuse, 0x4, R18 ;  /* 0x000000041f1a7825 */ /* 0x040fe200078e0012 */
[----:B------:R1:W-:Y:S05]  /*0d40*/  STG.E desc[UR6][R14.64], R29 ;  /* 0x0000001d0e007986 */ /* 0x0003ea000c101906 */
[----:B------:R-:W2:Y:S04]  /*0d50*/  LDG.E R26, desc[UR6][R26.64] ;  /* 0x000000061a1a7981 */ /* 0x000ea8000c1e1900 */
[----:B------:R-:W2:Y:S01]  /*0d60*/  LDG.E R22, desc[UR6][R16.64+0x8] ;  /* 0x0000080610167981 */ /* 0x000ea2000c1e1900 */
[----:B------:R-:W-:-:S02]  /*0d70*/  IMAD.IADD R33, R31, 0x1, R20 ;  /* 0x000000011f217824 */ /* 0x000fc400078e0214 */
[----:B--2---:R-:W-:Y:S02]  /*0d80*/  FFMA R31, -R22, R26, R29 ;  /* 0x0000001a161f7223 */ /* 0x004fe4000000011d */
[----:B------:R-:W-:-:S03]  /*0d90*/  IMAD.WIDE.U32 R22, R33, 0x4, R18 ;  /* 0x0000000421167825 */ /* 0x000fc600078e0012 */
[----:B------:R2:W-:Y:S04]  /*0da0*/  STG.E desc[UR6][R14.64], R31 ;  /* 0x0000001f0e007986 */ /* 0x0005e8000c101906 */
[----:B------:R-:W0:Y:S04]  /*0db0*/  LDG.E R22, desc[UR6][R22.64] ;  /* 0x0000000616167981 */ /* 0x000e28000c1e1900 */
[----:B------:R-:W0:Y:S01]  /*0dc0*/  LDG.E R24, desc[UR6][R16.64+0xc] ;  /* 0x00000c0610187981 */ /* 0x000e22000c1e1900 */
[----:B------:R-:W-:Y:S01]  /*0dd0*/  IADD3 R33, PT, PT, R33, R20, RZ ;  /* 0x0000001421217210 */ /* 0x000fe20007ffe0ff */
[----:B0-----:R-:W-:-:S04]  /*0de0*/  FFMA R21, -R24, R22, R31 ;  /* 0x0000001618157223 */ /* 0x001fc8000000011f */
[C---:B------:R-:W-:Y:S01]  /*0df0*/  IMAD.WIDE.U32 R24, R33.reuse, 0x4, R18 ;  /* 0x0000000421187825 */ /* 0x040fe200078e0012 */
[----:B------:R0:W-:Y:S05]  /*0e00*/  STG.E desc[UR6][R14.64], R21 ;  /* 0x000000150e007986 */ /* 0x0001ea000c101906 */
[----:B------:R-:W1:Y:S04]  /*0e10*/  LDG.E R24, desc[UR6][R24.64] ;  /* 0x0000000618187981 */ /* 0x000e68000c1e1900 */
[----:B------:R-:W1:Y:S01]  /*0e20*/  LDG.E R26, desc[UR6][R16.64+0x10] ;  /* 0x00001006101a7981 */ /* 0x000e62000c1e1900 */
[----:B------:R-:W-:Y:S01]  /*0e30*/  IADD3 R33, PT, PT, R33, R20, RZ ;  /* 0x0000001421217210 */ /* 0x000fe20007ffe0ff */
[----:B-1----:R-:W-:-:S04]  /*0e40*/  FFMA R29, -R26, R24, R21 ;  /* 0x000000181a1d7223 */ /* 0x002fc80000000115 */
        /* <DEDUP_REMOVED lines=8> */
[----:B------:R-:W2:Y:S04]  /*0ed0*/  LDG.E R22, desc[UR6][R22.64] ;  /* 0x0000000616167981 */ /* 0x000ea8000c1e1900 */
[----:B------:R-:W2:Y:S01]  /*0ee0*/  LDG.E R24, desc[UR6][R16.64+0x18] ;  /* 0x0000180610187981 */ /* 0x000ea2000c1e1900 */
[----:B------:R-:W-:-:S05]  /*0ef0*/  IADD3 R33, PT, PT, R33, R20, RZ ;  /* 0x0000001421217210 */ /* 0x000fca0007ffe0ff */
[----:B------:R-:W-:-:S04]  /*0f00*/  IMAD.WIDE.U32 R18, R33, 0x4, R18 ;  /* 0x0000000421127825 */ /* 0x000fc800078e0012 */
[----:B--2---:R-:W-:-:S05]  /*0f10*/  FFMA R25, -R24, R22, R31 ;  /* 0x0000001618197223 */ /* 0x004fca000000011f */
[----:B------:R1:W-:Y:S04]  /*0f20*/  STG.E desc[UR6][R14.64], R25 ;  /* 0x000000190e007986 */ /* 0x0003e8000c101906 */
[----:B------:R-:W0:Y:S04]  /*0f30*/  LDG.E R20, desc[UR6][R16.64+0x1c] ;  /* 0x00001c0610147981 */ /* 0x000e28000c1e1900 */
[----:B------:R-:W0:Y:S01]  /*0f40*/  LDG.E R18, desc[UR6][R18.64] ;  /* 0x0000000612127981 */ /* 0x000e22000c1e1900 */
[----:B------:R-:W-:-:S06]  /*0f50*/  UIADD3 UR4, UPT, UPT, UR4, 0x8, URZ ;  /* 0x0000000804047890 */ /* 0x000fcc000fffe0ff */
[----:B------:R-:W-:Y:S01]  /*0f60*/  ISETP.NE.AND P0, PT, R11, UR4, PT ;  /* 0x000000040b007c0c */ /* 0x000fe2000bf05270 */
[----:B0-----:R-:W-:-:S05]  /*0f70*/  FFMA R21, -R20, R18, R25 ;  /* 0x0000001214157223 */ /* 0x001fca0000000119 */
[----:B------:R1:W-:Y:S07]  /*0f80*/  STG.E desc[UR6][R14.64], R21 ;  /* 0x000000150e007986 */ /* 0x0003ee000c101906 */
[----:B------:R-:W-:Y:S05]  /*0f90*/  @P0 BRA `(.L_x_10) ;  /* 0xfffffffc00240947 */ /* 0x000fea000383ffff */
.L_x_9:
[----:B------:R-:W-:Y:S05]  /*0fa0*/  @!P1 BRA `(.L_x_8) ;  /* 0x0000000400389947 */ /* 0x000fea0003800000 */
[----:B------:R-:W-:-:S04]  /*0fb0*/  LOP3.LUT R17, R4, 0x7, RZ, 0xc0, !PT ;  /* 0x0000000704117812 */ /* 0x000fc800078ec0ff */
[C---:B------:R-:W-:Y:S02]  /*0fc0*/  IADD3 R16, PT, PT, R17.reuse, -0x1, RZ ;  /* 0xffffffff11107810 */ /* 0x040fe40007ffe0ff */
[----:B------:R-:W-:Y:S02]  /*0fd0*/  LOP3.LUT P0, RZ, R17, 0x3, RZ, 0xc0, !PT ;  /* 0x0000000311ff7812 */ /* 0x000fe4000780c0ff */
[----:B------:R-:W-:-:S13]  /*0fe0*/  ISETP.GE.U32.AND P1, PT, R16, 0x3, PT ;  /* 0x000000031000780c */ /* 0x000fda0003f26070 */
[----:B------:R-:W-:Y:S05]  /*0ff0*/  @!P1 BRA `(.L_x_11) ;  /* 0x0000000000889947 */ /* 0x000fea0003800000 */
[----:B------:R-:W2:Y:S01]  /*1000*/  LDC.64 R16, c[0x0][0x390] ;  /* 0x0000e400ff107b82 */ /* 0x000ea20000000a00 */
[----:B------:R-:W3:Y:S01]  /*1010*/  LDCU UR4, c[0x0][0x398] ;  /* 0x00007300ff0477ac */ /* 0x000ee20008000800 */
[----:B-1----:R-:W-:Y:S01]  /*1020*/  IMAD.IADD R25, R6, 0x1, R11 ;  /* 0x0000000106197824 */ /* 0x002fe200078e020b */
[----:B------:R-:W1:Y:S03]  /*1030*/  LDCU.64 UR8, c[0x0][0x388] ;  /* 0x00007100ff0877ac */ /* 0x000e660008000a00 */
[----:B------:R-:W-:-:S06]  /*1040*/  IMAD.WIDE.U32 R24, R25, 0x4, R12 ;  /* 0x0000000419187825 */ /* 0x000fcc00078e000c */
[----:B------:R-:W4:Y:S01]  /*1050*/  LDG.E R24, desc[UR6][R24.64] ;  /* 0x0000000618187981 */ /* 0x000f22000c1e1900 */
[----:B---3--:R-:W-:-:S04]  /*1060*/  IMAD R19, R11, UR4, R3 ;  /* 0x000000040b137c24 */ /* 0x008fc8000f8e0203 */
[----:B--2---:R-:W-:-:S06]  /*1070*/  IMAD.WIDE.U32 R22, R19, 0x4, R16 ;  /* 0x0000000413167825 */ /* 0x004fcc00078e0010 */
[----:B------:R-:W4:Y:S01]  /*1080*/  LDG.E R22, desc[UR6][R22.64] ;  /* 0x0000000616167981 */ /* 0x000f22000c1e1900 */
[----:B------:R-:W-:Y:S02]  /*1090*/  IADD3 R20, P1, PT, R6, R11, RZ ;  /* 0x0000000b06147210 */ /* 0x000fe40007f3e0ff */
[----:B------:R-:W-:Y:S02]  /*10a0*/  IADD3 R29, PT, PT, R19, UR4, RZ ;  /* 0x00000004131d7c10 */ /* 0x000fe4000fffe0ff */
[----:B------:R-:W-:Y:S02]  /*10b0*/  IADD3.X R27, PT, PT, RZ, RZ, RZ, P1, !PT ;  /* 0x000000ffff1b7210 */ /* 0x000fe40000ffe4ff */
[----:B-1----:R-:W-:-:S04]  /*10c0*/  LEA R18, P1, R20, UR8, 0x2 ;  /* 0x0000000814127c11 */ /* 0x002fc8000f8210ff */
[----:B------:R-:W-:Y:S01]  /*10d0*/  LEA.HI.X R19, R20, UR9, R27, 0x2, P1 ;  /* 0x0000000914137c11 */ /* 0x000fe200088f141b */
[----:B----4-:R-:W-:Y:S01]  /*10e0*/  FFMA R27, -R24, R22, R21 ;  /* 0x00000016181b7223 */ /* 0x010fe20000000115 */
[----:B0-----:R-:W-:-:S04]  /*10f0*/  IMAD.WIDE.U32 R20, R29, 0x4, R16 ;  /* 0x000000041d147825 */ /* 0x001fc800078e0010 */
[----:B------:R2:W-:Y:S04]  /*1100*/  STG.E desc[UR6][R14.64], R27 ;  /* 0x0000001b0e007986 */ /* 0x0005e8000c101906 */
[----:B------:R-:W3:Y:S04]  /*1110*/  LDG.E R20, desc[UR6][R20.64] ;  /* 0x0000000614147981 */ /* 0x000ee8000c1e1900 */
[----:B------:R-:W3:Y:S01]  /*1120*/  LDG.E R22, desc[UR6][R18.64+0x4] ;  /* 0x0000040612167981 */ /* 0x000ee2000c1e1900 */
[----:B------:R-:W-:Y:S02]  /*1130*/  VIADD R29, R29, UR4 ;  /* 0x000000041d1d7c36 */ /* 0x000fe40008000000 */
[----:B---3--:R-:W-:-:S02]  /*1140*/  FFMA R25, -R22, R20, R27 ;  /* 0x0000001416197223 */ /* 0x008fc4000000011b */
[----:B------:R-:W-:-:S03]  /*1150*/  IMAD.WIDE.U32 R22, R29, 0x4, R16 ;  /* 0x000000041d167825 */ /* 0x000fc600078e0010 */
[----:B------:R2:W-:Y:S04]  /*1160*/  STG.E desc[UR6][R14.64], R25 ;  /* 0x000000190e007986 */ /* 0x0005e8000c101906 */
[----:B------:R-:W3:Y:S04]  /*1170*/  LDG.E R22, desc[UR6][R22.64] ;  /* 0x0000000616167981 */ /* 0x000ee8000c1e1900 */
[----:B------:R-:W3:Y:S01]  /*1180*/  LDG.E R24, desc[UR6][R18.64+0x8] ;  /* 0x0000080612187981 */ /* 0x000ee2000c1e1900 */
[----:B------:R-:W-:-:S05]  /*1190*/  IADD3 R31, PT, PT, R29, UR4, RZ ;  /* 0x000000041d1f7c10 */ /* 0x000fca000fffe0ff */
[----:B------:R-:W-:-:S04]  /*11a0*/  IMAD.WIDE.U32 R16, R31, 0x4, R16 ;  /* 0x000000041f107825 */ /* 0x000fc800078e0010 */
[----:B---3--:R-:W-:-:S05]  /*11b0*/  FFMA R29, -R24, R22, R25 ;  /* 0x00000016181d7223 */ /* 0x008fca0000000119 */
[----:B------:R2:W-:Y:S04]  /*11c0*/  STG.E desc[UR6][R14.64], R29 ;  /* 0x0000001d0e007986 */ /* 0x0005e8000c101906 */
[----:B------:R-:W3:Y:S04]  /*11d0*/  LDG.E R20, desc[UR6][R18.64+0xc] ;  /* 0x00000c0612147981 */ /* 0x000ee8000c1e1900 */
[----:B------:R-:W3:Y:S01]  /*11e0*/  LDG.E R16, desc[UR6][R16.64] ;  /* 0x0000000610107981 */ /* 0x000ee2000c1e1900 */
[----:B------:R-:W-:Y:S01]  /*11f0*/  IADD3 R11, PT, PT, R11, 0x4, RZ ;  /* 0x000000040b0b7810 */ /* 0x000fe20007ffe0ff */
[----:B---3--:R-:W-:-:S05]  /*1200*/  FFMA R21, -R20, R16, R29 ;  /* 0x0000001014157223 */ /* 0x008fca000000011d */
[----:B------:R2:W-:Y:S02]  /*1210*/  STG.E desc[UR6][R14.64], R21 ;  /* 0x000000150e007986 */ /* 0x0005e4000c101906 */
.L_x_11:
[----:B------:R-:W-:Y:S05]  /*1220*/  @!P0 BRA `(.L_x_8) ;  /* 0x0000000000988947 */ /* 0x000fea0003800000 */
[C---:B------:R-:W-:Y:S02]  /*1230*/  LOP3.LUT R16, R2.reuse, 0x3, RZ, 0xc0, !PT ;  /* 0x0000000302107812 */ /* 0x040fe400078ec0ff */
[----:B------:R-:W-:Y:S02]  /*1240*/  LOP3.LUT R17, R2, 0x1, RZ, 0xc0, !PT ;  /* 0x0000000102117812 */ /* 0x000fe400078ec0ff */
[----:B------:R-:W-:Y:S02]  /*1250*/  ISETP.NE.AND P1, PT, R16, 0x1, PT ;  /* 0x000000011000780c */ /* 0x000fe40003f25270 */
[----:B------:R-:W-:-:S11]  /*1260*/  ISETP.NE.U32.AND P0, PT, R17, 0x1, PT ;  /* 0x000000011100780c */ /* 0x000fd60003f05070 */
[----:B------:R-:W-:Y:S05]  /*1270*/  @!P1 BRA `(.L_x_12) ;  /* 0x0000000000589947 */ /* 0x000fea0003800000 */
[----:B------:R-:W3:Y:S01]  /*1280*/  LDC.64 R16, c[0x0][0x390] ;  /* 0x0000e400ff107b82 */ /* 0x000ee20000000a00 */
[----:B------:R-:W4:Y:S01]  /*1290*/  LDCU UR4, c[0x0][0x398] ;  /* 0x00007300ff0477ac */ /* 0x000f220008000800 */
[----:B-12---:R-:W-:Y:S01]  /*12a0*/  IMAD.IADD R25, R6, 0x1, R11 ;  /* 0x0000000106197824 */ /* 0x006fe200078e020b */
[----:B------:R-:W1:Y:S03]  /*12b0*/  LDCU.64 UR8, c[0x0][0x388] ;  /* 0x00007100ff0877ac */ /* 0x000e660008000a00 */
[----:B------:R-:W-:-:S06]  /*12c0*/  IMAD.WIDE.U32 R24, R25, 0x4, R12 ;  /* 0x0000000419187825 */ /* 0x000fcc00078e000c */
[----:B------:R-:W2:Y:S01]  /*12d0*/  LDG.E R24, desc[UR6][R24.64] ;  /* 0x0000000618187981 */ /* 0x000ea2000c1e1900 */
[----:B----4-:R-:W-:-:S04]  /*12e0*/  IMAD R19, R11, UR4, R3 ;  /* 0x000000040b137c24 */ /* 0x010fc8000f8e0203 */
[----:B---3--:R-:W-:-:S06]  /*12f0*/  IMAD.WIDE.U32 R22, R19, 0x4, R16 ;  /* 0x0000000413167825 */ /* 0x008fcc00078e0010 */
[----:B------:R-:W2:Y:S01]  /*1300*/  LDG.E R22, desc[UR6][R22.64] ;  /* 0x0000000616167981 */ /* 0x000ea2000c1e1900 */
[----:B------:R-:W-:Y:S02]  /*1310*/  IADD3 R20, P1, PT, R6, R11, RZ ;  /* 0x0000000b06147210 */ /* 0x000fe40007f3e0ff */
[----:B------:R-:W-:Y:S02]  /*1320*/  IADD3 R29, PT, PT, R19, UR4, RZ ;  /* 0x00000004131d7c10 */ /* 0x000fe4000fffe0ff */
[----:B------:R-:W-:Y:S02]  /*1330*/  IADD3.X R27, PT, PT, RZ, RZ, RZ, P1, !PT ;  /* 0x000000ffff1b7210 */ /* 0x000fe40000ffe4ff */
[----:B-1----:R-:W-:Y:S01]  /*1340*/  LEA R18, P1, R20, UR8, 0x2 ;  /* 0x0000000814127c11 */ /* 0x002fe2000f8210ff */
[----:B------:R-:W-:-:S03]  /*1350*/  IMAD.WIDE.U32 R16, R29, 0x4, R16 ;  /* 0x000000041d107825 */ /* 0x000fc600078e0010 */
[----:B------:R-:W-:Y:S01]  /*1360*/  LEA.HI.X R19, R20, UR9, R27, 0x2, P1 ;  /* 0x0000000914137c11 */ /* 0x000fe200088f141b */
[----:B--2---:R-:W-:-:S05]  /*1370*/  FFMA R27, -R24, R22, R21 ;  /* 0x00000016181b7223 */ /* 0x004fca0000000115 */
[----:B------:R3:W-:Y:S04]  /*1380*/  STG.E desc[UR6][R14.64], R27 ;  /* 0x0000001b0e007986 */ /* 0x0007e8000c101906 */
[----:B------:R-:W0:Y:S04]  /*1390*/  LDG.E R16, desc[UR6][R16.64] ;  /* 0x0000000610107981 */ /* 0x000e28000c1e1900 */
[----:B------:R-:W0:Y:S01]  /*13a0*/  LDG.E R18, desc[UR6][R18.64+0x4] ;  /* 0x0000040612127981 */ /* 0x000e22000c1e1900 */
[----:B------:R-:W-:Y:S02]  /*13b0*/  VIADD R11, R11, 0x2 ;  /* 0x000000020b0b7836 */ /* 0x000fe40000000000 */
[----:B0-----:R-:W-:-:S05]  /*13c0*/  FFMA R21, -R18, R16, R27 ;  /* 0x0000001012157223 */ /* 0x001fca000000011b */
[----:B------:R3:W-:Y:S02]  /*13d0*/  STG.E desc[UR6][R14.64], R21 ;  /* 0x000000150e007986 */ /* 0x0007e4000c101906 */
.L_x_12:
[----:B------:R-:W-:Y:S05]  /*13e0*/  @P0 BRA `(.L_x_8) ;  /* 0x0000000000280947 */ /* 0x000fea0003800000 */
[----:B------:R-:W4:Y:S01]  /*13f0*/  LDC.64 R16, c[0x0][0x390] ;  /* 0x0000e400ff107b82 */ /* 0x000f220000000a00 */
[----:B------:R-:W5:Y:S01]  /*1400*/  LDCU UR4, c[0x0][0x398] ;  /* 0x00007300ff0477ac */ /* 0x000f620008000800 */
[----:B------:R-:W-:-:S05]  /*1410*/  IADD3 R19, PT, PT, R6, R11, RZ ;  /* 0x0000000b06137210 */ /* 0x000fca0007ffe0ff */
[----:B------:R-:W-:-:S06]  /*1420*/  IMAD.WIDE.U32 R12, R19, 0x4, R12 ;  /* 0x00000004130c7825 */ /* 0x000fcc00078e000c */
[----:B------:R-:W0:Y:S01]  /*1430*/  LDG.E R12, desc[UR6][R12.64] ;  /* 0x000000060c0c7981 */ /* 0x000e22000c1e1900 */
[----:B-----5:R-:W-:-:S04]  /*1440*/  IMAD R11, R11, UR4, R3 ;  /* 0x000000040b0b7c24 */ /* 0x020fc8000f8e0203 */
[----:B----4-:R-:W-:-:S06]  /*1450*/  IMAD.WIDE.U32 R16, R11, 0x4, R16 ;  /* 0x000000040b107825 */ /* 0x010fcc00078e0010 */
[----:B------:R-:W0:Y:S02]  /*1460*/  LDG.E R16, desc[UR6][R16.64] ;  /* 0x0000000610107981 */ /* 0x000e24000c1e1900 */
[----:B0123--:R-:W-:-:S05]  /*1470*/  FFMA R21, -R12, R16, R21 ;  /* 0x000000100c157223 */ /* 0x00ffca0000000115 */
[----:B------:R4:W-:Y:S02]  /*1480*/  STG.E desc[UR6][R14.64], R21 ;  /* 0x000000150e007986 */ /* 0x0009e4000c101906 */
.L_x_8:
[----:B------:R-:W5:Y:S08]  /*1490*/  LDC R16, c[0x0][0x398] ;  /* 0x0000e600ff107b82 */ /* 0x000f700000000800 */
[----:B------:R-:W1:Y:S01]  /*14a0*/  LDC.64 R12, c[0x0][0x390] ;  /* 0x0000e400ff0c7b82 */ /* 0x000e620000000a00 */
[----:B-----5:R-:W-:-:S04]  /*14b0*/  IMAD R11, R3, R16, R3 ;  /* 0x00000010030b7224 */ /* 0x020fc800078e0203 */
[----:B-1----:R-:W-:-:S05]  /*14c0*/  IMAD.WIDE.U32 R12, R11, 0x4, R12 ;  /* 0x000000040b0c7825 */ /* 0x002fca00078e000c */
[----:B------:R-:W5:Y:S01]  /*14d0*/  LDG.E R18, desc[UR6][R12.64] ;  /* 0x000000060c127981 */ /* 0x000f62000c1e1900 */
[----:B------:R-:W-:Y:S01]  /*14e0*/  BSSY.RECONVERGENT B1, `(.L_x_13) ;  /* 0x000000c000017945 */ /* 0x000fe20003800200 */
[----:B-----5:R-:W1:Y:S08]  /*14f0*/  MUFU.RCP R11, R18 ;  /* 0x00000012000b7308 */ /* 0x020e700000001000 */
[----:B------:R-:W5:Y:S01]  /*1500*/  FCHK P0, R21, R18 ;  /* 0x0000001215007302 */ /* 0x000f620000000000 */
[----:B-1----:R-:W-:-:S04]  /*1510*/  FFMA R16, -R18, R11, 1 ;  /* 0x3f80000012107423 */ /* 0x002fc8000000010b */
[----:B------:R-:W-:-:S04]  /*1520*/  FFMA R11, R11, R16, R11 ;  /* 0x000000100b0b7223 */ /* 0x000fc8000000000b */
[----:B------:R-:W-:-:S04]  /*1530*/  FFMA R16, R11, R21, RZ ;  /* 0x000000150b107223 */ /* 0x000fc800000000ff */
[----:B------:R-:W-:-:S04]  /*1540*/  FFMA R17, -R18, R16, R21 ;  /* 0x0000001012117223 */ /* 0x000fc80000000115 */
[----:B------:R-:W-:Y:S01]  /*1550*/  FFMA R11, R11, R17, R16 ;  /* 0x000000110b0b7223 */ /* 0x000fe20000000010 */
[----:B-----5:R-:W-:Y:S06]  /*1560*/  @!P0 BRA `(.L_x_14) ;  /* 0x00000000000c8947 */ /* 0x020fec0003800000 */
[----:B------:R-:W-:Y:S02]  /*1570*/  MOV R12, R21 ;  /* 0x00000015000c7202 */ /* 0x000fe40000000f00 */
[----:B------:R-:W-:-:S07]  /*1580*/  MOV R16, 0x15a0 ;  /* 0x000015a000107802 */ /* 0x000fce0000000f00 */
[----:B0-234-:R-:W-:Y:S05]  /*1590*/  CALL.REL.NOINC `($__internal_0_$__cuda_sm3x_div_rn_noftz_f32_slowpath) ;  /* 0x00000000002c7944 */ /* 0x01dfea0003c00000 */
.L_x_14:
[----:B------:R-:W-:Y:S05]  /*15a0*/  BSYNC.RECONVERGENT B1 ;  /* 0x0000000000017941 */ /* 0x000fea0003800200 */
.L_x_13:
[----:B------:R1:W-:Y:S02]  /*15b0*/  STG.E desc[UR6][R14.64], R11 ;  /* 0x0000000b0e007986 */ /* 0x0003e4000c101906 */
.L_x_7:
[----:B------:R-:W-:Y:S05]  /*15c0*/  BSYNC.RECONVERGENT B0 ;  /* 0x0000000000007941 */ /* 0x000fea0003800200 */
.L_x_6:
[----:B------:R-:W5:Y:S01]  /*15d0*/  LDCU UR4, c[0x0][0x398] ;  /* 0x00007300ff0477ac */ /* 0x000f620008000800 */
[----:B------:R-:W-:Y:S01]  /*15e0*/  VIADD R3, R3, 0x1 ;  /* 0x0000000103037836 */ /* 0x000fe20000000000 */
[----:B------:R-:W-:Y:S02]  /*15f0*/  IADD3 R4, PT, PT, R4, 0x1, RZ ;  /* 0x0000000104047810 */ /* 0x000fe40007ffe0ff */
[----:B------:R-:W-:Y:S01]  /*1600*/  IADD3 R2, PT, PT, R2, 0x1, RZ ;  /* 0x0000000102027810 */ /* 0x000fe20007ffe0ff */
[----:B------:R-:W-:Y:S01]  /*1610*/  BAR.SYNC.DEFER_BLOCKING 0x0 ;  /* 0x0000000000007b1d */ /* 0x000fe20000010000 */
[----:B-----5:R-:W-:-:S13]  /*1620*/  ISETP.NE.AND P0, PT, R3, UR4, PT ;  /* 0x0000000403007c0c */ /* 0x020fda000bf05270 */
[----:B------:R-:W-:Y:S05]  /*1630*/  @P0 BRA `(.L_x_15) ;  /* 0xffffffe800ac0947 */ /* 0x000fea000383ffff */
[----:B------:R-:W-:Y:S05]  /*1640*/  EXIT ;  /* 0x000000000000794d */ /* 0x000fea0003800000 */
        .weak           $__internal_0_$__cuda_sm3x_div_rn_noftz_f32_slowpath
        .type           $__internal_0_$__cuda_sm3x_div_rn_noftz_f32_slowpath,@function
        .size           $__internal_0_$__cuda_sm3x_div_rn_noftz_f32_slowpath,(.L_x_28 - $__internal_0_$__cuda_sm3x_div_rn_noftz_f32_slowpath)
$__internal_0_$__cuda_sm3x_div_rn_noftz_f32_slowpath:
[----:B------:R-:W-:Y:S01]  /*1650*/  SHF.R.U32.HI R13, RZ, 0x17, R18 ;  /* 0x00000017ff0d7819 */ /* 0x000fe20000011612 */
[----:B------:R-:W-:Y:S01]  /*1660*/  BSSY.RECONVERGENT B2, `(.L_x_16) ;  /* 0x0000064000027945 */ /* 0x000fe20003800200 */
[----:B------:R-:W-:Y:S02]  /*1670*/  SHF.R.U32.HI R11, RZ, 0x17, R12 ;  /* 0x00000017ff0b7819 */ /* 0x000fe4000001160c */
[----:B------:R-:W-:Y:S02]  /*1680*/  LOP3.LUT R24, R13, 0xff, RZ, 0xc0, !PT ;  /* 0x000000ff0d187812 */ /* 0x000fe400078ec0ff */
[----:B------:R-:W-:Y:S02]  /*1690*/  LOP3.LUT R21, R11, 0xff, RZ, 0xc0, !PT ;  /* 0x000000ff0b157812 */ /* 0x000fe400078ec0ff */
[----:B------:R-:W-:Y:S01]  /*16a0*/  MOV R17, R18 ;  /* 0x0000001200117202 */ /* 0x000fe20000000f00 */
[----:B------:R-:W-:Y:S01]  /*16b0*/  VIADD R20, R24, 0xffffffff ;  /* 0xffffffff18147836 */ /* 0x000fe20000000000 */
[----:B------:R-:W-:-:S04]  /*16c0*/  IADD3 R19, PT, PT, R21, -0x1, RZ ;  /* 0xffffffff15137810 */ /* 0x000fc80007ffe0ff */
[----:B------:R-:W-:-:S04]  /*16d0*/  ISETP.GT.U32.AND P0, PT, R20, 0xfd, PT ;  /* 0x000000fd1400780c */ /* 0x000fc80003f04070 */
[----:B------:R-:W-:-:S13]  /*16e0*/  ISETP.GT.U32.OR P0, PT, R19, 0xfd, P0 ;  /* 0x000000fd1300780c */ /* 0x000fda0000704470 */
[----:B------:R-:W-:Y:S01]  /*16f0*/  @!P0 IMAD.MOV.U32 R13, RZ, RZ, RZ ;  /* 0x000000ffff0d8224 */ /* 0x000fe200078e00ff */
[----:B------:R-:W-:Y:S06]  /*1700*/  @!P0 BRA `(.L_x_17) ;  /* 0x0000000000608947 */ /* 0x000fec0003800000 */
[----:B------:R-:W-:Y:S02]  /*1710*/  FSETP.GTU.FTZ.AND P0, PT, |R12|, +INF , PT ;  /* 0x7f8000000c00780b */ /* 0x000fe40003f1c200 */
[----:B------:R-:W-:Y:S02]  /*1720*/  FSETP.GTU.FTZ.AND P1, PT, |R18|, +INF , PT ;  /* 0x7f8000001200780b */ /* 0x000fe40003f3c200 */
[----:B------:R-:W-:Y:S02]  /*1730*/  MOV R11, R18 ;  /* 0x00000012000b7202 */ /* 0x000fe40000000f00 */
[----:B------:R-:W-:-:S13]  /*1740*/  PLOP3.LUT P0, PT, P0, P1, PT, 0xf8, 0x8f ;  /* 0x00000000008f781c */ /* 0x000fda0000703f70 */
[----:B------:R-:W-:Y:S05]  /*1750*/  @P0 BRA `(.L_x_18) ;  /* 0x00000004004c0947 */ /* 0x000fea0003800000 */
[----:B------:R-:W-:-:S13]  /*1760*/  LOP3.LUT P0, RZ, R17, 0x7fffffff, R12, 0xc8, !PT ;  /* 0x7fffffff11ff7812 */ /* 0x000fda000780c80c */
[----:B------:R-:W-:Y:S05]  /*1770*/  @!P0 BRA `(.L_x_19) ;  /* 0x00000004003c8947 */ /* 0x000fea0003800000 */
[C---:B------:R-:W-:Y:S02]  /*1780*/  FSETP.NEU.FTZ.AND P2, PT, |R12|.reuse, +INF , PT ;  /* 0x7f8000000c00780b */ /* 0x040fe40003f5d200 */
[----:B------:R-:W-:Y:S02]  /*1790*/  FSETP.NEU.FTZ.AND P1, PT, |R11|, +INF , PT ;  /* 0x7f8000000b00780b */ /* 0x000fe40003f3d200 */
[----:B------:R-:W-:-:S11]  /*17a0*/  FSETP.NEU.FTZ.AND P0, PT, |R12|, +INF , PT ;  /* 0x7f8000000c00780b */ /* 0x000fd60003f1d200 */
[----:B------:R-:W-:Y:S05]  /*17b0*/  @!P1 BRA !P2, `(.L_x_19) ;  /* 0x00000004002c9947 */ /* 0x000fea0005000000 */
[----:B------:R-:W-:-:S04]  /*17c0*/  LOP3.LUT P2, RZ, R12, 0x7fffffff, RZ, 0xc0, !PT ;  /* 0x7fffffff0cff7812 */ /* 0x000fc8000784c0ff */
[----:B------:R-:W-:-:S13]  /*17d0*/  PLOP3.LUT P1, PT, P1, P2, PT, 0x2f, 0xf2 ;  /* 0x0000000000f2781c */ /* 0x000fda0000f24577 */
[----:B------:R-:W-:Y:S05]  /*17e0*/  @P1 BRA `(.L_x_20) ;  /* 0x0000000400181947 */ /* 0x000fea0003800000 */
[----:B------:R-:W-:-:S04]  /*17f0*/  LOP3.LUT P1, RZ, R17, 0x7fffffff, RZ, 0xc0, !PT ;  /* 0x7fffffff11ff7812 */ /* 0x000fc8000782c0ff */
[----:B------:R-:W-:-:S13]  /*1800*/  PLOP3.LUT P0, PT, P0, P1, PT, 0x2f, 0xf2 ;  /* 0x0000000000f2781c */ /* 0x000fda0000702577 */
[----:B------:R-:W-:Y:S05]  /*1810*/  @P0 BRA `(.L_x_21) ;  /* 0x0000000400000947 */ /* 0x000fea0003800000 */
[----:B------:R-:W-:Y:S02]  /*1820*/  ISETP.GE.AND P0, PT, R19, RZ, PT ;  /* 0x000000ff1300720c */ /* 0x000fe40003f06270 */
[----:B------:R-:W-:-:S11]  /*1830*/  ISETP.GE.AND P1, PT, R20, RZ, PT ;  /* 0x000000ff1400720c */ /* 0x000fd60003f26270 */
[----:B------:R-:W-:Y:S01]  /*1840*/  @P0 MOV R13, RZ ;  /* 0x000000ff000d0202 */ /* 0x000fe20000000f00 */
[----:B------:R-:W-:Y:S02]  /*1850*/  @!P0 IMAD.MOV.U32 R13, RZ, RZ, -0x40 ;  /* 0xffffffc0ff0d8424 */ /* 0x000fe400078e00ff */
[----:B------:R-:W-:Y:S01]  /*1860*/  @!P0 FFMA R12, R12, 1.84467440737095516160e+19, RZ ;  /* 0x5f8000000c0c8823 */ /* 0x000fe200000000ff */
[----:B------:R-:W-:Y:S02]  /*1870*/  @!P1 FFMA R17, R11, 1.84467440737095516160e+19, RZ ;  /* 0x5f8000000b119823 */ /* 0x000fe400000000ff */
[----:B------:R-:W-:-:S07]  /*1880*/  @!P1 IADD3 R13, PT, PT, R13, 0x40, RZ ;  /* 0x000000400d0d9810 */ /* 0x000fce0007ffe0ff */
.L_x_17:
[----:B------:R-:W-:Y:S01]  /*1890*/  LEA R18, R24, 0xc0800000, 0x17 ;  /* 0xc080000018127811 */ /* 0x000fe200078eb8ff */
[----:B------:R-:W-:Y:S03]  /*18a0*/  BSSY.RECONVERGENT B3, `(.L_x_22) ;  /* 0x0000036000037945 */ /* 0x000fe60003800200 */
[----:B------:R-:W-:Y:S01]  /*18b0*/  IADD3 R18, PT, PT, -R18, R17, RZ ;  /* 0x0000001112127210 */ /* 0x000fe20007ffe1ff */
[----:B------:R-:W-:-:S03]  /*18c0*/  VIADD R17, R21, 0xffffff81 ;  /* 0xffffff8115117836 */ /* 0x000fc60000000000 */
[----:B------:R0:W1:Y:S01]  /*18d0*/  MUFU.RCP R19, R18 ;  /* 0x0000001200137308 */ /* 0x0000620000001000 */
[----:B------:R-:W-:Y:S01]  /*18e0*/  FADD.FTZ R20, -R18, -RZ ;  /* 0x800000ff12147221 */ /* 0x000fe20000010100 */
[C---:B------:R-:W-:Y:S01]  /*18f0*/  IMAD R11, R17.reuse, -0x800000, R12 ;  /* 0xff800000110b7824 */ /* 0x040fe200078e020c */
[----:B0-----:R-:W-:-:S04]  /*1900*/  IADD3 R18, PT, PT, R17, 0x7f, -R24 ;  /* 0x0000007f11127810 */ /* 0x001fc80007ffe818 */
[----:B------:R-:W-:Y:S01]  /*1910*/  IADD3 R18, PT, PT, R18, R13, RZ ;  /* 0x0000000d12127210 */ /* 0x000fe20007ffe0ff */
[----:B-1----:R-:W-:-:S04]  /*1920*/  FFMA R22, R19, R20, 1 ;  /* 0x3f80000013167423 */ /* 0x002fc80000000014 */
[----:B------:R-:W-:-:S04]  /*1930*/  FFMA R21, R19, R22, R19 ;  /* 0x0000001613157223 */ /* 0x000fc80000000013 */
[----:B------:R-:W-:-:S04]  /*1940*/  FFMA R12, R11, R21, RZ ;  /* 0x000000150b0c7223 */ /* 0x000fc800000000ff */
[----:B------:R-:W-:-:S04]  /*1950*/  FFMA R19, R20, R12, R11 ;  /* 0x0000000c14137223 */ /* 0x000fc8000000000b */
[----:B------:R-:W-:-:S04]  /*1960*/  FFMA R22, R21, R19, R12 ;  /* 0x0000001315167223 */ /* 0x000fc8000000000c */
[----:B------:R-:W-:-:S04]  /*1970*/  FFMA R19, R20, R22, R11 ;  /* 0x0000001614137223 */ /* 0x000fc8000000000b */
[----:B------:R-:W-:-:S05]  /*1980*/  FFMA R11, R21, R19, R22 ;  /* 0x00000013150b7223 */ /* 0x000fca0000000016 */
[----:B------:R-:W-:-:S04]  /*1990*/  SHF.R.U32.HI R12, RZ, 0x17, R11 ;  /* 0x00000017ff0c7819 */ /* 0x000fc8000001160b */
[----:B------:R-:W-:-:S04]  /*19a0*/  LOP3.LUT R12, R12, 0xff, RZ, 0xc0, !PT ;  /* 0x000000ff0c0c7812 */ /* 0x000fc800078ec0ff */
[----:B------:R-:W-:-:S05]  /*19b0*/  IADD3 R20, PT, PT, R12, R18, RZ ;  /* 0x000000120c147210 */ /* 0x000fca0007ffe0ff */
[----:B------:R-:W-:-:S05]  /*19c0*/  VIADD R12, R20, 0xffffffff ;  /* 0xffffffff140c7836 */ /* 0x000fca0000000000 */
[----:B------:R-:W-:-:S13]  /*19d0*/  ISETP.GE.U32.AND P0, PT, R12, 0xfe, PT ;  /* 0x000000fe0c00780c */ /* 0x000fda0003f06070 */
[----:B------:R-:W-:Y:S05]  /*19e0*/  @!P0 BRA `(.L_x_23) ;  /* 0x0000000000808947 */ /* 0x000fea0003800000 */
[----:B------:R-:W-:-:S13]  /*19f0*/  ISETP.GT.AND P0, PT, R20, 0xfe, PT ;  /* 0x000000fe1400780c */ /* 0x000fda0003f04270 */
[----:B------:R-:W-:Y:S05]  /*1a00*/  @P0 BRA `(.L_x_24) ;  /* 0x00000000006c0947 */ /* 0x000fea0003800000 */
[----:B------:R-:W-:-:S13]  /*1a10*/  ISETP.GE.AND P0, PT, R20, 0x1, PT ;  /* 0x000000011400780c */ /* 0x000fda0003f06270 */
[----:B------:R-:W-:Y:S05]  /*1a20*/  @P0 BRA `(.L_x_25) ;  /* 0x0000000000740947 */ /* 0x000fea0003800000 */
[----:B------:R-:W-:Y:S02]  /*1a30*/  ISETP.GE.AND P0, PT, R20, -0x18, PT ;  /* 0xffffffe81400780c */ /* 0x000fe40003f06270 */
[----:B------:R-:W-:-:S11]  /*1a40*/  LOP3.LUT R11, R11, 0x80000000, RZ, 0xc0, !PT ;  /* 0x800000000b0b7812 */ /* 0x000fd600078ec0ff */
[----:B------:R-:W-:Y:S05]  /*1a50*/  @!P0 BRA `(.L_x_25) ;  /* 0x0000000000688947 */ /* 0x000fea0003800000 */
[CCC-:B------:R-:W-:Y:S01]  /*1a60*/  FFMA.RZ R12, R21.reuse, R19.reuse, R22.reuse ;  /* 0x00000013150c7223 */ /* 0x1c0fe2000000c016 */
[C---:B------:R-:W-:Y:S01]  /*1a70*/  IADD3 R18, PT, PT, R20.reuse, 0x20, RZ ;  /* 0x0000002014127810 */ /* 0x040fe20007ffe0ff */
[CCC-:B------:R-:W-:Y:S01]  /*1a80*/  FFMA.RM R13, R21.reuse, R19.reuse, R22.reuse ;  /* 0x00000013150d7223 */ /* 0x1c0fe20000004016 */
[----:B------:R-:W-:Y:S02]  /*1a90*/  ISETP.NE.AND P2, PT, R20, RZ, PT ;  /* 0x000000ff1400720c */ /* 0x000fe40003f45270 */
[----:B------:R-:W-:Y:S01]  /*1aa0*/  LOP3.LUT R17, R12, 0x7fffff, RZ, 0xc0, !PT ;  /* 0x007fffff0c117812 */ /* 0x000fe200078ec0ff */
[----:B------:R-:W-:Y:S01]  /*1ab0*/  FFMA.RP R12, R21, R19, R22 ;  /* 0x00000013150c7223 */ /* 0x000fe20000008016 */
[C---:B------:R-:W-:Y:S02]  /*1ac0*/  ISETP.NE.AND P1, PT, R20.reuse, RZ, PT ;  /* 0x000000ff1400720c */ /* 0x040fe40003f25270 */
[----:B------:R-:W-:Y:S02]  /*1ad0*/  LOP3.LUT R17, R17, 0x800000, RZ, 0xfc, !PT ;  /* 0x0080000011117812 */ /* 0x000fe400078efcff */
[----:B------:R-:W-:-:S02]  /*1ae0*/  IADD3 R19, PT, PT, -R20, RZ, RZ ;  /* 0x000000ff14137210 */ /* 0x000fc40007ffe1ff */
[----:B------:R-:W-:Y:S02]  /*1af0*/  SHF.L.U32 R18, R17, R18, RZ ;  /* 0x0000001211127219 */ /* 0x000fe400000006ff */
[----:B------:R-:W-:Y:S02]  /*1b00*/  FSETP.NEU.FTZ.AND P0, PT, R12, R13, PT ;  /* 0x0000000d0c00720b */ /* 0x000fe40003f1d000 */
[----:B------:R-:W-:Y:S02]  /*1b10*/  SEL R12, R19, RZ, P2 ;  /* 0x000000ff130c7207 */ /* 0x000fe40001000000 */
[----:B------:R-:W-:Y:S02]  /*1b20*/  ISETP.NE.AND P1, PT, R18, RZ, P1 ;  /* 0x000000ff1200720c */ /* 0x000fe40000f25270 */
[----:B------:R-:W-:Y:S02]  /*1b30*/  SHF.R.U32.HI R12, RZ, R12, R17 ;  /* 0x0000000cff0c7219 */ /* 0x000fe40000011611 */
[----:B------:R-:W-:-:S02]  /*1b40*/  PLOP3.LUT P0, PT, P0, P1, PT, 0xf8, 0x8f ;  /* 0x00000000008f781c */ /* 0x000fc40000703f70 */
[----:B------:R-:W-:Y:S02]  /*1b50*/  SHF.R.U32.HI R18, RZ, 0x1, R12 ;  /* 0x00000001ff127819 */ /* 0x000fe4000001160c */
[----:B------:R-:W-:-:S04]  /*1b60*/  SEL R13, RZ, 0x1, !P0 ;  /* 0x00000001ff0d7807 */ /* 0x000fc80004000000 */
[----:B------:R-:W-:-:S04]  /*1b70*/  LOP3.LUT R13, R13, 0x1, R18, 0xf8, !PT ;  /* 0x000000010d0d7812 */ /* 0x000fc800078ef812 */
[----:B------:R-:W-:-:S05]  /*1b80*/  LOP3.LUT R13, R13, R12, RZ, 0xc0, !PT ;  /* 0x0000000c0d0d7212 */ /* 0x000fca00078ec0ff */
[----:B------:R-:W-:-:S05]  /*1b90*/  IMAD.IADD R18, R18, 0x1, R13 ;  /* 0x0000000112127824 */ /* 0x000fca00078e020d */
[----:B------:R-:W-:Y:S01]  /*1ba0*/  LOP3.LUT R11, R18, R11, RZ, 0xfc, !PT ;  /* 0x0000000b120b7212 */ /* 0x000fe200078efcff */
[----:B------:R-:W-:Y:S06]  /*1bb0*/  BRA `(.L_x_25) ;  /* 0x0000000000107947 */ /* 0x000fec0003800000 */
.L_x_24:
[----:B------:R-:W-:-:S04]  /*1bc0*/  LOP3.LUT R11, R11, 0x80000000, RZ, 0xc0, !PT ;  /* 0x800000000b0b7812 */ /* 0x000fc800078ec0ff */
[----:B------:R-:W-:Y:S01]  /*1bd0*/  LOP3.LUT R11, R11, 0x7f800000, RZ, 0xfc, !PT ;  /* 0x7f8000000b0b7812 */ /* 0x000fe200078efcff */
[----:B------:R-:W-:Y:S06]  /*1be0*/  BRA `(.L_x_25) ;  /* 0x0000000000047947 */ /* 0x000fec0003800000 */
.L_x_23:
[----:B------:R-:W-:-:S07]  /*1bf0*/  LEA R11, R18, R11, 0x17 ;  /* 0x0000000b120b7211 */ /* 0x000fce00078eb8ff */
.L_x_25:
[----:B------:R-:W-:Y:S05]  /*1c00*/  BSYNC.RECONVERGENT B3 ;  /* 0x0000000000037941 */ /* 0x000fea0003800200 */
.L_x_22:
[----:B------:R-:W-:Y:S05]  /*1c10*/  BRA `(.L_x_26) ;  /* 0x0000000000207947 */ /* 0x000fea0003800000 */
.L_x_21:
[----:B------:R-:W-:-:S04]  /*1c20*/  LOP3.LUT R11, R17, 0x80000000, R12, 0x48, !PT ;  /* 0x80000000110b7812 */ /* 0x000fc800078e480c */
[----:B------:R-:W-:Y:S01]  /*1c30*/  LOP3.LUT R11, R11, 0x7f800000, RZ, 0xfc, !PT ;  /* 0x7f8000000b0b7812 */ /* 0x000fe200078efcff */
[----:B------:R-:W-:Y:S06]  /*1c40*/  BRA `(.L_x_26) ;  /* 0x0000000000147947 */ /* 0x000fec0003800000 */
.L_x_20:
[----:B------:R-:W-:Y:S01]  /*1c50*/  LOP3.LUT R11, R17, 0x80000000, R12, 0x48, !PT ;  /* 0x80000000110b7812 */ /* 0x000fe200078e480c */
[----:B------:R-:W-:Y:S06]  /*1c60*/  BRA `(.L_x_26) ;  /* 0x00000000000c7947 */ /* 0x000fec0003800000 */
.L_x_19:
[----:B------:R-:W0:Y:S01]  /*1c70*/  MUFU.RSQ R11, -QNAN ;  /* 0xffc00000000b7908 */ /* 0x000e220000001400 */
[----:B------:R-:W-:Y:S05]  /*1c80*/  BRA `(.L_x_26) ;  /* 0x0000000000047947 */ /* 0x000fea0003800000 */
.L_x_18:
[----:B------:R-:W-:-:S07]  /*1c90*/  FADD.FTZ R11, R12, R11 ;  /* 0x0000000b0c0b7221 */ /* 0x000fce0000010000 */
.L_x_26:
[----:B------:R-:W-:Y:S05]  /*1ca0*/  BSYNC.RECONVERGENT B2 ;  /* 0x0000000000027941 */ /* 0x000fea0003800200 */
.L_x_16:
[----:B------:R-:W-:-:S04]  /*1cb0*/  HFMA2 R17, -RZ, RZ, 0, 0 ;  /* 0x00000000ff117431 */ /* 0x000fc800000001ff */
[----:B0-----:R-:W-:Y:S05]  /*1cc0*/  RET.REL.NODEC R16 `(_Z9computeLUPfS_S_i) ;  /* 0xffffffe010cc7950 */ /* 0x001fea0003c3ffff */
.L_x_27:
[----:B------:R-:W-:-:S00]  /*1cd0*/  BRA `(.L_x_27) ;  /* 0xfffffffc00fc7947 */ /* 0x000fc0000383ffff */
[----:B------:R-:W-:-:S00]  /*1ce0*/  NOP ;  /* 0x0000000000007918 */ /* 0x000fc00000000000 */
        /* <DEDUP_REMOVED lines=9> */
.L_x_28:


//--------------------- .nv.shared.reserved.0     --------------------------
	.section	.nv.shared.reserved.0,"aw",@nobits
	.weak		__nv_reservedSMEM_offset_0_alias
	.size		__nv_reservedSMEM_offset_0_alias, 0, 64
	.other		__nv_reservedSMEM_offset_0_alias,@"STO_CUDA_RESERVED_SHARED STV_DEFAULT"
__nv_reservedSMEM_offset_0_alias:
	.zero		0
	.zero		64


//--------------------- .nv.constant0._Z9computeLUPfS_S_i --------------------------
	.section	.nv.constant0._Z9computeLUPfS_S_i,"a",@progbits
	.sectionflags	@""
	.align	4
.nv.constant0._Z9computeLUPfS_S_i:
	.zero		924


//--------------------- SYMBOLS --------------------------

	.type		.nv.reservedSmem.offset0,@object
	.size		.nv.reservedSmem.offset0,0x4
